def attn_fwd(
    Q,
    K,
    V,
    Out,
    Lse,
    sm_scale,
    stride_qz,
    stride_qh,
    stride_qm,
    stride_qk,
    stride_kz,
    stride_kh,
    stride_kn,
    stride_kk,
    stride_vz,
    stride_vh,
    stride_vn,
    stride_vk,
    stride_oz,
    stride_oh,
    stride_om,
    stride_ok,
    seqlen_q,
    seqlen_k,
    BLOCK_M: tl.constexpr,
    BLOCK_N: tl.constexpr,
    HEAD_DIM: tl.constexpr,
    CAUSAL: tl.constexpr,
):
    start_m = tl.program_id(0)
    off_hz = tl.program_id(1)
    q_off = off_hz * stride_qh
    k_off = off_hz * stride_kh
    v_off = off_hz * stride_vh
    offs_m = start_m * BLOCK_M + tl.arange(0, BLOCK_M)
    offs_d = tl.arange(0, HEAD_DIM)
    offs_n = tl.arange(0, BLOCK_N)
    q_ptrs = Q + q_off + offs_m[:, None] * stride_qm + offs_d[None, :] * stride_qk
    k_ptrs = K + k_off + offs_d[:, None] * stride_kk + offs_n[None, :] * stride_kn
    v_ptrs = V + v_off + offs_n[:, None] * stride_vn + offs_d[None, :] * stride_vk
    m_i = tl.full([BLOCK_M], float("-inf"), dtype=tl.float32)
    l_i = tl.zeros([BLOCK_M], dtype=tl.float32) + 1.0
    acc = tl.zeros([BLOCK_M, HEAD_DIM], dtype=tl.float32)
    q = tl.load(q_ptrs)
    acc, l_i, m_i = _attn_fwd_inner(
        acc,
        l_i,
        m_i,
        q,
        k_ptrs,
        v_ptrs,
        sm_scale,
        stride_kn,
        stride_vn,
        start_m,
        seqlen_k,
        BLOCK_M,
        BLOCK_N,
        HEAD_DIM,
        CAUSAL,
    )
    acc = acc / l_i[:, None]
    lse = m_i + tl.math.log2(l_i) / 1.4426950408889634
    o_ptrs = (
        Out
        + off_hz * stride_oh
        + offs_m[:, None] * stride_om
        + offs_d[None, :] * stride_ok
    )
    tl.store(o_ptrs, acc.to(Out.dtype.element_ty))
    tl.store(Lse + off_hz * seqlen_q + offs_m, lse)

# config = {"BLOCK_M": 128, "BLOCK_N": 16, "HEAD_DIM": 32, "arch": "sm_90", "causal": true, "dtype": "bf16", "num_stages": 2, "num_warps": 8}
# arch = sm_90


// ===== COMPILED SASS (sm_90a) =====

	.target	sm_90a

	.elftype	@"ET_EXEC"


//--------------------- .note.nv.tkinfo           --------------------------
	.section	.note.nv.tkinfo,"",@"SHT_NOTE"
	.sectionflags	@"SHF_NOTE_NV_TKINFO"
	.tkinfo
        /*0018*/ 	.word	0x00000002
        /*0030*/ 	.string	""
        /*0030*/ 	.string	"ptxas"
        /*0030*/ 	.string	"Cuda compilation tools, release 13.0, V13.0.88"
        /*0030*/ 	.string	"Build cuda_13.0.r13.0/compiler.36424714_0"
        /*0030*/ 	.string	"-v  -suppress-debug-info  -lineinfo  -arch sm_90a "



//--------------------- .note.nv.cuinfo           --------------------------
	.section	.note.nv.cuinfo,"",@"SHT_NOTE"
	.sectionflags	@"SHF_NOTE_NV_CUINFO"
        /*0018*/ 	.short	0x0002
        /*001a*/ 	.short	0x005a
        /*001c*/ 	.short	0x0082
	.zero		2


//--------------------- .nv.info                  --------------------------
	.section	.nv.info,"",@"SHT_CUDA_INFO"
	.align	4


	//----- nvinfo : EIATTR_REGCOUNT
	.align		4
        /*0000*/ 	.byte	0x04, 0x2f
        /*0002*/ 	.short	(.L_2 - .L_1)
	.align		4
.L_1:
        /*0004*/ 	.word	index@(attn_fwd)
        /*0008*/ 	.word	0x00000038


	//----- nvinfo : EIATTR_FRAME_SIZE
	.align		4
.L_2:
        /*000c*/ 	.byte	0x04, 0x11
        /*000e*/ 	.short	(.L_4 - .L_3)
	.align		4
.L_3:
        /*0010*/ 	.word	index@(attn_fwd)
        /*0014*/ 	.word	0x00000000


	//----- nvinfo : EIATTR_MIN_STACK_SIZE
	.align		4
.L_4:
        /*0018*/ 	.byte	0x04, 0x12
        /*001a*/ 	.short	(.L_6 - .L_5)
	.align		4
.L_5:
        /*001c*/ 	.word	index@(attn_fwd)
        /*0020*/ 	.word	0x00000000
.L_6:


//--------------------- .nv.compat                --------------------------
	.section	.nv.compat,"",@"SHT_CUDA_COMPAT_INFO"
	.align	4
        /*0000*/ 	.byte	0x02, 0x09, 0x01, 0x00, 0x02, 0x02, 0x04, 0x00, 0x02, 0x05, 0x05, 0x00, 0x03, 0x07, 0x01, 0x01
        /*0010*/ 	.byte	0x02, 0x03, 0x00, 0x00, 0x02, 0x06, 0x01, 0x00, 0x04, 0x0b, 0x08, 0x00, 0x00, 0x00, 0x00, 0x00
        /*0020*/ 	.byte	0x00, 0x00, 0x00, 0x00


//--------------------- .nv.info.attn_fwd         --------------------------
	.section	.nv.info.attn_fwd,"",@"SHT_CUDA_INFO"
	.sectionflags	@""
	.align	4


	//----- nvinfo : EIATTR_CUDA_API_VERSION
	.align		4
        /*0000*/ 	.byte	0x04, 0x37
        /*0002*/ 	.short	(.L_8 - .L_7)
.L_7:
        /*0004*/ 	.word	0x00000082


	//----- nvinfo : EIATTR_KPARAM_INFO
	.align		4
.L_8:
        /*0008*/ 	.byte	0x04, 0x17
        /*000a*/ 	.short	(.L_10 - .L_9)
.L_9:
        /*000c*/ 	.word	0x00000000
        /*0010*/ 	.short	0x0019
        /*0012*/ 	.short	0x0080
        /*0014*/ 	.byte	0x00, 0xf4, 0x21, 0x00


	//----- nvinfo : EIATTR_KPARAM_INFO
	.align		4
.L_10:
        /*0018*/ 	.byte	0x04, 0x17
        /*001a*/ 	.short	(.L_12 - .L_11)
.L_11:
        /*001c*/ 	.word	0x00000000
        /*0020*/ 	.short	0x0018
        /*0022*/ 	.short	0x0078
        /*0024*/ 	.byte	0x00, 0xf4, 0x21, 0x00


	//----- nvinfo : EIATTR_KPARAM_INFO
	.align		4
.L_12:
        /*0028*/ 	.byte	0x04, 0x17
        /*002a*/ 	.short	(.L_14 - .L_13)
.L_13:
        /*002c*/ 	.word	0x00000000
        /*0030*/ 	.short	0x0017
        /*0032*/ 	.short	0x0070
        /*0034*/ 	.byte	0x00, 0xf0, 0x11, 0x00


	//----- nvinfo : EIATTR_KPARAM_INFO
	.align		4
.L_14:
        /*0038*/ 	.byte	0x04, 0x17
        /*003a*/ 	.short	(.L_16 - .L_15)
.L_15:
        /*003c*/ 	.word	0x00000000
        /*0040*/ 	.short	0x0016
        /*0042*/ 	.short	0x006c
        /*0044*/ 	.byte	0x00, 0xf0, 0x11, 0x00


	//----- nvinfo : EIATTR_KPARAM_INFO
	.align		4
.L_16:
        /*0048*/ 	.byte	0x04, 0x17
        /*004a*/ 	.short	(.L_18 - .L_17)
.L_17:
        /*004c*/ 	.word	0x00000000
        /*0050*/ 	.short	0x0015
        /*0052*/ 	.short	0x0068
        /*0054*/ 	.byte	0x00, 0xf0, 0x11, 0x00


	//----- nvinfo : EIATTR_KPARAM_INFO
	.align		4
.L_18:
        /*0058*/ 	.byte	0x04, 0x17
        /*005a*/ 	.short	(.L_20 - .L_19)
.L_19:
        /*005c*/ 	.word	0x00000000
        /*0060*/ 	.short	0x0014
        /*0062*/ 	.short	0x0064
        /*0064*/ 	.byte	0x00, 0xf0, 0x11, 0x00


	//----- nvinfo : EIATTR_KPARAM_INFO
	.align		4
.L_20:
        /*0068*/ 	.byte	0x04, 0x17
        /*006a*/ 	.short	(.L_22 - .L_21)
.L_21:
        /*006c*/ 	.word	0x00000000
        /*0070*/ 	.short	0x0013
        /*0072*/ 	.short	0x0060
        /*0074*/ 	.byte	0x00, 0xf0, 0x11, 0x00


	//----- nvinfo : EIATTR_KPARAM_INFO
	.align		4
.L_22:
        /*0078*/ 	.byte	0x04, 0x17
        /*007a*/ 	.short	(.L_24 - .L_23)
.L_23:
        /*007c*/ 	.word	0x00000000
        /*0080*/ 	.short	0x0012
        /*0082*/ 	.short	0x005c
        /*0084*/ 	.byte	0x00, 0xf0, 0x11, 0x00


	//----- nvinfo : EIATTR_KPARAM_INFO
	.align		4
.L_24:
        /*0088*/ 	.byte	0x04, 0x17
        /*008a*/ 	.short	(.L_26 - .L_25)
.L_25:
        /*008c*/ 	.word	0x00000000
        /*0090*/ 	.short	0x0011
        /*0092*/ 	.short	0x0058
        /*0094*/ 	.byte	0x00, 0xf0, 0x11, 0x00


	//----- nvinfo : EIATTR_KPARAM_INFO
	.align		4
.L_26:
        /*0098*/ 	.byte	0x04, 0x17
        /*009a*/ 	.short	(.L_28 - .L_27)
.L_27:
        /*009c*/ 	.word	0x00000000
        /*00a0*/ 	.short	0x0010
        /*00a2*/ 	.short	0x0054
        /*00a4*/ 	.byte	0x00, 0xf0, 0x11, 0x00


	//----- nvinfo : EIATTR_KPARAM_INFO
	.align		4
.L_28:
        /*00a8*/ 	.byte	0x04, 0x17
        /*00aa*/ 	.short	(.L_30 - .L_29)
.L_29:
        /*00ac*/ 	.word	0x00000000
        /*00b0*/ 	.short	0x000f
        /*00b2*/ 	.short	0x0050
        /*00b4*/ 	.byte	0x00, 0xf0, 0x11, 0x00


	//----- nvinfo : EIATTR_KPARAM_INFO
	.align		4
.L_30:
        /*00b8*/ 	.byte	0x04, 0x17
        /*00ba*/ 	.short	(.L_32 - .L_31)
.L_31:
        /*00bc*/ 	.word	0x00000000
        /*00c0*/ 	.short	0x000e
        /*00c2*/ 	.short	0x004c
        /*00c4*/ 	.byte	0x00, 0xf0, 0x11, 0x00


	//----- nvinfo : EIATTR_KPARAM_INFO
	.align		4
.L_32:
        /*00c8*/ 	.byte	0x04, 0x17
        /*00ca*/ 	.short	(.L_34 - .L_33)
.L_33:
        /*00cc*/ 	.word	0x00000000
        /*00d0*/ 	.short	0x000d
        /*00d2*/ 	.short	0x0048
        /*00d4*/ 	.byte	0x00, 0xf0, 0x11, 0x00


	//----- nvinfo : EIATTR_KPARAM_INFO
	.align		4
.L_34:
        /*00d8*/ 	.byte	0x04, 0x17
        /*00da*/ 	.short	(.L_36 - .L_35)
.L_35:
        /*00dc*/ 	.word	0x00000000
        /*00e0*/ 	.short	0x000c
        /*00e2*/ 	.short	0x0044
        /*00e4*/ 	.byte	0x00, 0xf0, 0x11, 0x00


	//----- nvinfo : EIATTR_KPARAM_INFO
	.align		4
.L_36:
        /*00e8*/ 	.byte	0x04, 0x17
        /*00ea*/ 	.short	(.L_38 - .L_37)
.L_37:
        /*00ec*/ 	.word	0x00000000
        /*00f0*/ 	.short	0x000b
        /*00f2*/ 	.short	0x0040
        /*00f4*/ 	.byte	0x00, 0xf0, 0x11, 0x00


	//----- nvinfo : EIATTR_KPARAM_INFO
	.align		4
.L_38:
        /*00f8*/ 	.byte	0x04, 0x17
        /*00fa*/ 	.short	(.L_40 - .L_39)
.L_39:
        /*00fc*/ 	.word	0x00000000
        /*0100*/ 	.short	0x000a
        /*0102*/ 	.short	0x003c
        /*0104*/ 	.byte	0x00, 0xf0, 0x11, 0x00


	//----- nvinfo : EIATTR_KPARAM_INFO
	.align		4
.L_40:
        /*0108*/ 	.byte	0x04, 0x17
        /*010a*/ 	.short	(.L_42 - .L_41)
.L_41:
        /*010c*/ 	.word	0x00000000
        /*0110*/ 	.short	0x0009
        /*0112*/ 	.short	0x0038
        /*0114*/ 	.byte	0x00, 0xf0, 0x11, 0x00


	//----- nvinfo : EIATTR_KPARAM_INFO
	.align		4
.L_42:
        /*0118*/ 	.byte	0x04, 0x17
        /*011a*/ 	.short	(.L_44 - .L_43)
.L_43:
        /*011c*/ 	.word	0x00000000
        /*0120*/ 	.short	0x0008
        /*0122*/ 	.short	0x0034
        /*0124*/ 	.byte	0x00, 0xf0, 0x11, 0x00


	//----- nvinfo : EIATTR_KPARAM_INFO
	.align		4
.L_44:
        /*0128*/ 	.byte	0x04, 0x17
        /*012a*/ 	.short	(.L_46 - .L_45)
.L_45:
        /*012c*/ 	.word	0x00000000
        /*0130*/ 	.short	0x0007
        /*0132*/ 	.short	0x0030
        /*0134*/ 	.byte	0x00, 0xf0, 0x11, 0x00


	//----- nvinfo : EIATTR_KPARAM_INFO
	.align		4
.L_46:
        /*0138*/ 	.byte	0x04, 0x17
        /*013a*/ 	.short	(.L_48 - .L_47)
.L_47:
        /*013c*/ 	.word	0x00000000
        /*0140*/ 	.short	0x0006
        /*0142*/ 	.short	0x002c
        /*0144*/ 	.byte	0x00, 0xf0, 0x11, 0x00


	//----- nvinfo : EIATTR_KPARAM_INFO
	.align		4
.L_48:
        /*0148*/ 	.byte	0x04, 0x17
        /*014a*/ 	.short	(.L_50 - .L_49)
.L_49:
        /*014c*/ 	.word	0x00000000
        /*0150*/ 	.short	0x0005
        /*0152*/ 	.short	0x0028
        /*0154*/ 	.byte	0x00, 0xf0, 0x11, 0x00


	//----- nvinfo : EIATTR_KPARAM_INFO
	.align		4
.L_50:
        /*0158*/ 	.byte	0x04, 0x17
        /*015a*/ 	.short	(.L_52 - .L_51)
.L_51:
        /*015c*/ 	.word	0x00000000
        /*0160*/ 	.short	0x0004
        /*0162*/ 	.short	0x0020
        /*0164*/ 	.byte	0x00, 0xf4, 0x21, 0x00


	//----- nvinfo : EIATTR_KPARAM_INFO
	.align		4
.L_52:
        /*0168*/ 	.byte	0x04, 0x17
        /*016a*/ 	.short	(.L_54 - .L_53)
.L_53:
        /*016c*/ 	.word	0x00000000
        /*0170*/ 	.short	0x0003
        /*0172*/ 	.short	0x0018
        /*0174*/ 	.byte	0x00, 0xf4, 0x21, 0x00


	//----- nvinfo : EIATTR_KPARAM_INFO
	.align		4
.L_54:
        /*0178*/ 	.byte	0x04, 0x17
        /*017a*/ 	.short	(.L_56 - .L_55)
.L_55:
        /*017c*/ 	.word	0x00000000
        /*0180*/ 	.short	0x0002
        /*0182*/ 	.short	0x0010
        /*0184*/ 	.byte	0x00, 0xf4, 0x21, 0x00


	//----- nvinfo : EIATTR_KPARAM_INFO
	.align		4
.L_56:
        /*0188*/ 	.byte	0x04, 0x17
        /*018a*/ 	.short	(.L_58 - .L_57)
.L_57:
        /*018c*/ 	.word	0x00000000
        /*0190*/ 	.short	0x0001
        /*0192*/ 	.short	0x0008
        /*0194*/ 	.byte	0x00, 0xf4, 0x21, 0x00


	//----- nvinfo : EIATTR_KPARAM_INFO
	.align		4
.L_58:
        /*0198*/ 	.byte	0x04, 0x17
        /*019a*/ 	.short	(.L_60 - .L_59)
.L_59:
        /*019c*/ 	.word	0x00000000
        /*01a0*/ 	.short	0x0000
        /*01a2*/ 	.short	0x0000
        /*01a4*/ 	.byte	0x00, 0xf4, 0x21, 0x00


	//----- nvinfo : EIATTR_SPARSE_MMA_MASK
	.align		4
.L_60:
        /*01a8*/ 	.byte	0x03, 0x50
        /*01aa*/ 	.short	0x0000


	//----- nvinfo : EIATTR_MAXREG_COUNT
	.align		4
        /*01ac*/ 	.byte	0x03, 0x1b
        /*01ae*/ 	.short	0x00ff


	//----- nvinfo : EIATTR_NUM_BARRIERS
	.align		4
        /*01b0*/ 	.byte	0x02, 0x4c
        /*01b2*/ 	.byte	0x01
	.zero		1


	//----- nvinfo : EIATTR_MERCURY_ISA_VERSION
	.align		4
        /*01b4*/ 	.byte	0x03, 0x5f
        /*01b6*/ 	.short	0x0101


	//----- nvinfo : EIATTR_COOP_GROUP_MASK_REGIDS
	.align		4
        /*01b8*/ 	.byte	0x04, 0x29
        /*01ba*/ 	.short	(.L_62 - .L_61)


	//   ....[0]....
.L_61:
        /*01bc*/ 	.word	0xffffffff


	//   ....[1]....
        /*01c0*/ 	.word	0xffffffff


	//   ....[2]....
        /*01c4*/ 	.word	0xffffffff


	//   ....[3]....
        /*01c8*/ 	.word	0xffffffff


	//   ....[4]....
        /*01cc*/ 	.word	0xffffffff


	//   ....[5]....
        /*01d0*/ 	.word	0xffffffff


	//   ....[6]....
        /*01d4*/ 	.word	0xffffffff


	//   ....[7]....
        /*01d8*/ 	.word	0xffffffff


	//----- nvinfo : EIATTR_COOP_GROUP_INSTR_OFFSETS
	.align		4
.L_62:
        /*01dc*/ 	.byte	0x04, 0x28
        /*01de*/ 	.short	(.L_64 - .L_63)


	//   ....[0]....
.L_63:
        /*01e0*/ 	.word	0x00001230


	//   ....[1]....
        /*01e4*/ 	.word	0x00001250


	//   ....[2]....
        /*01e8*/ 	.word	0x00001270


	//   ....[3]....
        /*01ec*/ 	.word	0x00001290


	//   ....[4]....
        /*01f0*/ 	.word	0x000016b0


	//   ....[5]....
        /*01f4*/ 	.word	0x000016e0


	//   ....[6]....
        /*01f8*/ 	.word	0x00001740


	//   ....[7]....
        /*01fc*/ 	.word	0x00001760


	//----- nvinfo : EIATTR_EXIT_INSTR_OFFSETS
	.align		4
.L_64:
        /*0200*/ 	.byte	0x04, 0x1c
        /*0202*/ 	.short	(.L_66 - .L_65)


	//   ....[0]....
.L_65:
        /*0204*/ 	.word	0x000028d0


	//   ....[1]....
        /*0208*/ 	.word	0x00002900


	//----- nvinfo : EIATTR_REQNTID
	.align		4
.L_66:
        /*020c*/ 	.byte	0x04, 0x10
        /*020e*/ 	.short	(.L_68 - .L_67)
.L_67:
        /*0210*/ 	.word	0x00000100
        /*0214*/ 	.word	0x00000001
        /*0218*/ 	.word	0x00000001


	//----- nvinfo : EIATTR_CBANK_PARAM_SIZE
	.align		4
.L_68:
        /*021c*/ 	.byte	0x03, 0x19
        /*021e*/ 	.short	0x0088


	//----- nvinfo : EIATTR_PARAM_CBANK
	.align		4
        /*0220*/ 	.byte	0x04, 0x0a
        /*0222*/ 	.short	(.L_70 - .L_69)
	.align		4
.L_69:
        /*0224*/ 	.word	index@(.nv.constant0.attn_fwd)
        /*0228*/ 	.short	0x0210
        /*022a*/ 	.short	0x0088


	//----- nvinfo : EIATTR_SW_WAR
	.align		4
.L_70:
        /*022c*/ 	.byte	0x04, 0x36
        /*022e*/ 	.short	(.L_72 - .L_71)
.L_71:
        /*0230*/ 	.word	0x00000008
.L_72:


//--------------------- .nv.callgraph             --------------------------
	.section	.nv.callgraph,"",@"SHT_CUDA_CALLGRAPH"
	.align	4
	.sectionentsize	8
	.align		4
        /*0000*/ 	.word	0x00000000
	.align		4
        /*0004*/ 	.word	0xffffffff
	.align		4
        /*0008*/ 	.word	0x00000000
	.align		4
        /*000c*/ 	.word	0xfffffffe
	.align		4
        /*0010*/ 	.word	0x00000000
	.align		4
        /*0014*/ 	.word	0xfffffffd
	.align		4
        /*0018*/ 	.word	0x00000000
	.align		4
        /*001c*/ 	.word	0xfffffffc


//--------------------- .nv.constant4             --------------------------
	.section	.nv.constant4,"a",@progbits
	.align	8
	.align		8
.nv.constant4:
        /*0000*/ 	.dword	_$_str


//--------------------- .text.attn_fwd            --------------------------
	.section	.text.attn_fwd,"ax",@progbits
	.align	128
        .global         attn_fwd
        .type           attn_fwd,@function
        .size           attn_fwd,(.L_x_3 - attn_fwd)
        .other          attn_fwd,@"STO_CUDA_ENTRY STV_DEFAULT"
attn_fwd:
.text.attn_fwd:
[----:B------:R-:W-:Y:S08]  /*0000*/  LDC R1, c[0x0][0x28] ;  /* 0x00000a00ff017b82 */ /* 0x000ff00000000800 */
[----:B------:R-:W0:Y:S01]  /*0010*/  S2UR UR8, SR_CTAID.X ;  /* 0x00000000000879c3 */ /* 0x000e220000002500 */
[----:B------:R-:W1:Y:S01]  /*0020*/  S2R R2, SR_TID.X ;  /* 0x0000000000027919 */ /* 0x000e620000002100 */
[----:B------:R-:W-:Y:S01]  /*0030*/  ULDC.64 UR4, c[0x0][0x240] ;  /* 0x0000900000047ab9 */ /* 0x000fe20000000a00 */
[----:B------:R-:W-:-:S05]  /*0040*/  ULDC.64 UR22, c[0x0][0x208] ;  /* 0x0000820000167ab9 */ /* 0x000fca0000000a00 */
[----:B------:R-:W2:Y:S08]  /*0050*/  S2UR UR16, SR_CTAID.Y ;  /* 0x00000000001079c3 */ /* 0x000eb00000002600 */
[----:B------:R-:W3:Y:S01]  /*0060*/  LDC R9, c[0x0][0x248] ;  /* 0x00009200ff097b82 */ /* 0x000ee20000000800 */
[----:B0-----:R-:W-:-:S07]  /*0070*/  USHF.L.U32 UR8, UR8, 0x7, URZ ;  /* 0x0000000708087899 */ /* 0x001fce000800063f */
[----:B------:R-:W0:Y:S01]  /*0080*/  LDC.64 R10, c[0x0][0x210] ;  /* 0x00008400ff0a7b82 */ /* 0x000e220000000a00 */
[----:B------:R-:W-:Y:S01]  /*0090*/  IMAD.U32 R3, RZ, RZ, UR8 ;  /* 0x00000008ff037e24 */ /* 0x000fe2000f8e00ff */
[----:B--2---:R-:W-:Y:S01]  /*00a0*/  UIMAD UR4, UR16, UR4, URZ ;  /* 0x00000004100472a4 */ /* 0x004fe2000f8e023f */
[----:B-1----:R-:W-:-:S03]  /*00b0*/  SHF.R.U32.HI R4, RZ, 0x7, R2 ;  /* 0x00000007ff047819 */ /* 0x002fc60000011602 */
[----:B------:R-:W-:Y:S01]  /*00c0*/  LOP3.LUT R0, R3, 0x7f, R2, 0xf8, !PT ;  /* 0x0000007f03007812 */ /* 0x000fe200078ef802 */
[----:B------:R-:W-:Y:S01]  /*00d0*/  USHF.L.U32 UR6, UR4, 0x1, URZ ;  /* 0x0000000104067899 */ /* 0x000fe2000800063f */
[----:B------:R-:W-:-:S03]  /*00e0*/  SGXT.U32 R4, R4, 0x1 ;  /* 0x000000010404781a */ /* 0x000fc60000000000 */
[----:B------:R-:W-:Y:S01]  /*00f0*/  IMAD R3, R0, UR5, RZ ;  /* 0x0000000500037c24 */ /* 0x000fe2000f8e02ff */
[----:B------:R-:W-:Y:S01]  /*0100*/  UIMAD.WIDE UR4, UR4, 0x2, URZ ;  /* 0x00000002040478a5 */ /* 0x000fe2000f8e023f */
[----:B---3--:R-:W-:Y:S02]  /*0110*/  IMAD R8, R4, R9, RZ ;  /* 0x0000000904087224 */ /* 0x008fe400078e02ff */
[C---:B------:R-:W-:Y:S02]  /*0120*/  IMAD.SHL.U32 R5, R3.reuse, 0x2, RZ ;  /* 0x0000000203057824 */ /* 0x040fe400078e00ff */
[----:B------:R-:W-:-:S03]  /*0130*/  IMAD.HI R6, R3, 0x2, RZ ;  /* 0x0000000203067827 */ /* 0x000fc600078e02ff */
[----:B0-----:R-:W-:Y:S01]  /*0140*/  IADD3 R4, P0, P1, R5, UR6, R10 ;  /* 0x0000000605047c10 */ /* 0x001fe2000f91e00a */
[----:B------:R-:W-:-:S03]  /*0150*/  IMAD R16, R9, 0x2, R8 ;  /* 0x0000000209107824 */ /* 0x000fc600078e0208 */
[----:B------:R-:W-:Y:S01]  /*0160*/  IADD3.X R3, R6, UR5, R11, P0, P1 ;  /* 0x0000000506037c10 */ /* 0x000fe200087e240b */
[C---:B------:R-:W-:Y:S01]  /*0170*/  IMAD R6, R9.reuse, 0x2, R16 ;  /* 0x0000000209067824 */ /* 0x040fe200078e0210 */
[-C--:B------:R-:W-:Y:S02]  /*0180*/  LEA R10, P0, R8, R4.reuse, 0x1 ;  /* 0x00000004080a7211 */ /* 0x080fe400078008ff */
[-C--:B------:R-:W-:Y:S02]  /*0190*/  LEA R12, P1, R16, R4.reuse, 0x1 ;  /* 0x00000004100c7211 */ /* 0x080fe400078208ff */
[-C--:B------:R-:W-:Y:S01]  /*01a0*/  LEA.HI.X.SX32 R11, R8, R3.reuse, 0x1, P0 ;  /* 0x00000003080b7211 */ /* 0x080fe200000f0eff */
[C---:B------:R-:W-:Y:S01]  /*01b0*/  IMAD R8, R9.reuse, 0x2, R6 ;  /* 0x0000000209087824 */ /* 0x040fe200078e0206 */
[-C--:B------:R-:W-:Y:S02]  /*01c0*/  LEA R14, P0, R6, R4.reuse, 0x1 ;  /* 0x00000004060e7211 */ /* 0x080fe400078008ff */
[-C--:B------:R-:W-:Y:S01]  /*01d0*/  LEA.HI.X.SX32 R13, R16, R3.reuse, 0x1, P1 ;  /* 0x00000003100d7211 */ /* 0x080fe200008f0eff */
[C---:B------:R-:W-:Y:S01]  /*01e0*/  IMAD R20, R9.reuse, 0x2, R8 ;  /* 0x0000000209147824 */ /* 0x040fe200078e0208 */
[-C--:B------:R-:W-:Y:S01]  /*01f0*/  LEA.HI.X.SX32 R15, R6, R3.reuse, 0x1, P0 ;  /* 0x00000003060f7211 */ /* 0x080fe200000f0eff */
[----:B------:R0:W2:Y:S01]  /*0200*/  LDG.E.U16 R5, desc[UR22][R10.64] ;  /* 0x000000160a057981 */ /* 0x0000a2000c1e1500 */
[-C--:B------:R-:W-:Y:S01]  /*0210*/  LEA R16, P1, R8, R4.reuse, 0x1 ;  /* 0x0000000408107211 */ /* 0x080fe200078208ff */
[----:B------:R-:W-:Y:S01]  /*0220*/  IMAD R22, R9, 0x2, R20 ;  /* 0x0000000209167824 */ /* 0x000fe200078e0214 */
[----:B------:R-:W-:Y:S01]  /*0230*/  LEA R18, P0, R20, R4, 0x1 ;  /* 0x0000000414127211 */ /* 0x000fe200078008ff */
[----:B------:R1:W3:Y:S01]  /*0240*/  LDG.E.U16 R6, desc[UR22][R12.64] ;  /* 0x000000160c067981 */ /* 0x0002e2000c1e1500 */
[----:B------:R-:W-:-:S02]  /*0250*/  LEA.HI.X.SX32 R17, R8, R3, 0x1, P1 ;  /* 0x0000000308117211 */ /* 0x000fc400008f0eff */
[-C--:B------:R-:W-:Y:S01]  /*0260*/  LEA.HI.X.SX32 R19, R20, R3.reuse, 0x1, P0 ;  /* 0x0000000314137211 */ /* 0x080fe200000f0eff */
[C---:B------:R-:W-:Y:S01]  /*0270*/  IMAD R20, R9.reuse, 0x2, R22 ;  /* 0x0000000209147824 */ /* 0x040fe200078e0216 */
[----:B------:R4:W5:Y:S01]  /*0280*/  LDG.E.U16 R7, desc[UR22][R14.64] ;  /* 0x000000160e077981 */ /* 0x000962000c1e1500 */
[CC--:B0-----:R-:W-:Y:S02]  /*0290*/  LEA R10, P0, R22.reuse, R4.reuse, 0x1 ;  /* 0x00000004160a7211 */ /* 0x0c1fe400078008ff */
[C---:B------:R-:W-:Y:S01]  /*02a0*/  IMAD R24, R9.reuse, 0x2, R20 ;  /* 0x0000000209187824 */ /* 0x040fe200078e0214 */
[----:B------:R0:W5:Y:S01]  /*02b0*/  LDG.E.U16 R8, desc[UR22][R16.64] ;  /* 0x0000001610087981 */ /* 0x000162000c1e1500 */
[-C--:B------:R-:W-:Y:S02]  /*02c0*/  LEA.HI.X.SX32 R11, R22, R3.reuse, 0x1, P0 ;  /* 0x00000003160b7211 */ /* 0x080fe400000f0eff */
[CC--:B-1----:R-:W-:Y:S01]  /*02d0*/  LEA R12, P0, R20.reuse, R4.reuse, 0x1 ;  /* 0x00000004140c7211 */ /* 0x0c2fe200078008ff */
[C---:B------:R-:W-:Y:S01]  /*02e0*/  IMAD R22, R9.reuse, 0x2, R24 ;  /* 0x0000000209167824 */ /* 0x040fe200078e0218 */
[----:B------:R1:W3:Y:S02]  /*02f0*/  LDG.E.U16 R25, desc[UR22][R18.64] ;  /* 0x0000001612197981 */ /* 0x0002e4000c1e1500 */
[-C--:B------:R-:W-:Y:S01]  /*0300*/  LEA.HI.X.SX32 R13, R20, R3.reuse, 0x1, P0 ;  /* 0x00000003140d7211 */ /* 0x080fe200000f0eff */
[C---:B------:R-:W-:Y:S01]  /*0310*/  IMAD R20, R9.reuse, 0x2, R22 ;  /* 0x0000000209147824 */ /* 0x040fe200078e0216 */
[-C--:B----4-:R-:W-:Y:S01]  /*0320*/  LEA R14, P0, R24, R4.reuse, 0x1 ;  /* 0x00000004180e7211 */ /* 0x090fe200078008ff */
[----:B------:R4:W5:Y:S01]  /*0330*/  LDG.E.U16 R27, desc[UR22][R10.64] ;  /* 0x000000160a1b7981 */ /* 0x000962000c1e1500 */
[-C--:B0-----:R-:W-:Y:S01]  /*0340*/  LEA R16, P1, R22, R4.reuse, 0x1 ;  /* 0x0000000416107211 */ /* 0x081fe200078208ff */
[C---:B------:R-:W-:Y:S01]  /*0350*/  IMAD R26, R9.reuse, 0x2, R20 ;  /* 0x00000002091a7824 */ /* 0x040fe200078e0214 */
[-C--:B------:R-:W-:Y:S01]  /*0360*/  LEA.HI.X.SX32 R15, R24, R3.reuse, 0x1, P0 ;  /* 0x00000003180f7211 */ /* 0x080fe200000f0eff */
[----:B------:R-:W5:Y:S01]  /*0370*/  LDG.E.U16 R29, desc[UR22][R12.64] ;  /* 0x000000160c1d7981 */ /* 0x000f62000c1e1500 */
[-C--:B------:R-:W-:Y:S01]  /*0380*/  LEA.HI.X.SX32 R17, R22, R3.reuse, 0x1, P1 ;  /* 0x0000000316117211 */ /* 0x080fe200008f0eff */
[C---:B------:R-:W-:Y:S01]  /*0390*/  IMAD R24, R9.reuse, 0x2, R26 ;  /* 0x0000000209187824 */ /* 0x040fe200078e021a */
[CC--:B-1----:R-:W-:Y:S01]  /*03a0*/  LEA R18, P0, R20.reuse, R4.reuse, 0x1 ;  /* 0x0000000414127211 */ /* 0x0c2fe200078008ff */
[----:B------:R0:W5:Y:S02]  /*03b0*/  LDG.E.U16 R31, desc[UR22][R14.64] ;  /* 0x000000160e1f7981 */ /* 0x000164000c1e1500 */
[C---:B------:R-:W-:Y:S01]  /*03c0*/  IMAD R22, R9.reuse, 0x2, R24 ;  /* 0x0000000209167824 */ /* 0x040fe200078e0218 */
[-C--:B------:R-:W-:Y:S01]  /*03d0*/  LEA.HI.X.SX32 R19, R20, R3.reuse, 0x1, P0 ;  /* 0x0000000314137211 */ /* 0x080fe200000f0eff */
[----:B------:R1:W5:Y:S02]  /*03e0*/  LDG.E.U16 R32, desc[UR22][R16.64] ;  /* 0x0000001610207981 */ /* 0x000364000c1e1500 */
[C---:B------:R-:W-:Y:S01]  /*03f0*/  IMAD R28, R9.reuse, 0x2, R22 ;  /* 0x00000002091c7824 */ /* 0x040fe200078e0216 */
[C---:B------:R-:W-:Y:S01]  /*0400*/  LEA R20, P0, R22.reuse, R4, 0x1 ;  /* 0x0000000416147211 */ /* 0x040fe200078008ff */
[----:B------:R1:W5:Y:S02]  /*0410*/  LDG.E.U16 R18, desc[UR22][R18.64] ;  /* 0x0000001612127981 */ /* 0x000364000c1e1500 */
[----:B------:R-:W-:Y:S01]  /*0420*/  IMAD R30, R9, 0x2, R28 ;  /* 0x00000002091e7824 */ /* 0x000fe200078e021c */
[----:B------:R-:W-:-:S02]  /*0430*/  LEA.HI.X.SX32 R21, R22, R3, 0x1, P0 ;  /* 0x0000000316157211 */ /* 0x000fc400000f0eff */
[-C--:B------:R-:W-:Y:S01]  /*0440*/  LEA R22, P1, R28, R4.reuse, 0x1 ;  /* 0x000000041c167211 */ /* 0x080fe200078208ff */
[----:B------:R-:W-:Y:S01]  /*0450*/  IMAD R9, R9, 0x2, R30 ;  /* 0x0000000209097824 */ /* 0x000fe200078e021e */
[-C--:B----4-:R-:W-:Y:S01]  /*0460*/  LEA R10, P0, R26, R4.reuse, 0x1 ;  /* 0x000000041a0a7211 */ /* 0x090fe200078008ff */
[----:B------:R-:W4:Y:S01]  /*0470*/  LDG.E.U16 R20, desc[UR22][R20.64] ;  /* 0x0000001614147981 */ /* 0x000f22000c1e1500 */
[-C--:B------:R-:W-:Y:S02]  /*0480*/  LEA.HI.X.SX32 R23, R28, R3.reuse, 0x1, P1 ;  /* 0x000000031c177211 */ /* 0x080fe400008f0eff */
[-C--:B0-----:R-:W-:Y:S02]  /*0490*/  LEA R14, P1, R30, R4.reuse, 0x1 ;  /* 0x000000041e0e7211 */ /* 0x081fe400078208ff */
[----:B------:R-:W-:Y:S01]  /*04a0*/  LEA.HI.X.SX32 R11, R26, R3, 0x1, P0 ;  /* 0x000000031a0b7211 */ /* 0x000fe200000f0eff */
[----:B------:R-:W4:Y:S01]  /*04b0*/  LDG.E.U16 R22, desc[UR22][R22.64] ;  /* 0x0000001616167981 */ /* 0x000f22000c1e1500 */
[----:B------:R-:W-:-:S02]  /*04c0*/  LEA R12, P0, R24, R4, 0x1 ;  /* 0x00000004180c7211 */ /* 0x000fc400078008ff */
[-C--:B------:R-:W-:Y:S01]  /*04d0*/  LEA.HI.X.SX32 R15, R30, R3.reuse, 0x1, P1 ;  /* 0x000000031e0f7211 */ /* 0x080fe200008f0eff */
[----:B------:R0:W4:Y:S01]  /*04e0*/  LDG.E.U16 R10, desc[UR22][R10.64] ;  /* 0x000000160a0a7981 */ /* 0x000122000c1e1500 */
[C---:B-1----:R-:W-:Y:S02]  /*04f0*/  LEA R16, P1, R9.reuse, R4, 0x1 ;  /* 0x0000000409107211 */ /* 0x042fe400078208ff */
[-C--:B------:R-:W-:Y:S01]  /*0500*/  LEA.HI.X.SX32 R13, R24, R3.reuse, 0x1, P0 ;  /* 0x00000003180d7211 */ /* 0x080fe200000f0eff */
[----:B------:R1:W4:Y:S01]  /*0510*/  LDG.E.U16 R14, desc[UR22][R14.64] ;  /* 0x000000160e0e7981 */ /* 0x000322000c1e1500 */
[----:B------:R-:W-:-:S04]  /*0520*/  LEA.HI.X.SX32 R17, R9, R3, 0x1, P1 ;  /* 0x0000000309117211 */ /* 0x000fc800008f0eff */
[----:B------:R1:W4:Y:S04]  /*0530*/  LDG.E.U16 R13, desc[UR22][R12.64] ;  /* 0x000000160c0d7981 */ /* 0x000328000c1e1500 */
[----:B------:R1:W4:Y:S01]  /*0540*/  LDG.E.U16 R4, desc[UR22][R16.64] ;  /* 0x0000001610047981 */ /* 0x000322000c1e1500 */
[----:B------:R-:W0:Y:S01]  /*0550*/  S2UR UR4, SR_CgaCtaId ;  /* 0x00000000000479c3 */ /* 0x000e220000008800 */
[----:B------:R-:W-:Y:S01]  /*0560*/  SHF.R.S32.HI R3, RZ, 0x7, R2 ;  /* 0x00000007ff037819 */ /* 0x000fe20000011402 */
[----:B------:R-:W-:-:S03]  /*0570*/  IMAD.SHL.U32 R19, R2, 0x2, RZ ;  /* 0x0000000202137824 */ /* 0x000fc600078e00ff */
[----:B------:R-:W-:Y:S01]  /*0580*/  SGXT R3, R3, 0x1 ;  /* 0x000000010303781a */ /* 0x000fe20000000200 */
[----:B------:R-:W-:-:S03]  /*0590*/  UIADD3 UR28, UR8, 0x80, URZ ;  /* 0x00000080081c7890 */ /* 0x000fc6000fffe03f */
[----:B------:R-:W-:Y:S01]  /*05a0*/  LOP3.LUT R24, R3, 0x90, RZ, 0xc0, !PT ;  /* 0x0000009003187812 */ /* 0x000fe200078ec0ff */
[----:B------:R-:W-:Y:S01]  /*05b0*/  UISETP.GE.AND UP0, UPT, UR28, 0x1, UPT ;  /* 0x000000011c00788c */ /* 0x000fe2000bf06270 */
[----:B------:R-:W-:Y:S02]  /*05c0*/  LOP3.LUT R9, R2, 0x40, RZ, 0xc0, !PT ;  /* 0x0000004002097812 */ /* 0x000fe400078ec0ff */
[----:B------:R-:W-:Y:S01]  /*05d0*/  LOP3.LUT R24, R24, 0x7e, R19, 0x78, !PT ;  /* 0x0000007e18187812 */ /* 0x000fe200078e7813 */
[----:B------:R-:W-:Y:S02]  /*05e0*/  UMOV UR17, 0x400 ;  /* 0x0000040000117882 */ /* 0x000fe40000000000 */
[----:B------:R-:W-:Y:S02]  /*05f0*/  PLOP3.LUT P0, PT, PT, PT, UP0, 0x80, 0x0 ;  /* 0x000000000000781c */ /* 0x000fe40003f0f008 */
[----:B------:R-:W-:Y:S01]  /*0600*/  IMAD R24, R9, 0x40, R24 ;  /* 0x0000004009187824 */ /* 0x000fe200078e0218 */
[----:B0-----:R-:W-:-:S04]  /*0610*/  ULEA UR17, UR4, UR17, 0x18 ;  /* 0x0000001104117291 */ /* 0x001fc8000f8ec03f */
[C---:B------:R-:W-:Y:S02]  /*0620*/  LOP3.LUT R3, R24.reuse, 0x20, RZ, 0x3c, !PT ;  /* 0x0000002018037812 */ /* 0x040fe400078e3cff */
[C---:B------:R-:W-:Y:S02]  /*0630*/  LOP3.LUT R11, R24.reuse, 0x40, RZ, 0x3c, !PT ;  /* 0x00000040180b7812 */ /* 0x040fe400078e3cff */
[----:B-1----:R-:W-:Y:S01]  /*0640*/  LOP3.LUT R15, R24, 0x60, RZ, 0x3c, !PT ;  /* 0x00000060180f7812 */ /* 0x002fe200078e3cff */
[----:B------:R-:W-:Y:S01]  /*0650*/  IMAD.MOV.U32 R12, RZ, RZ, -0x800000 ;  /* 0xff800000ff0c7424 */ /* 0x000fe200078e00ff */
[----:B------:R-:W-:Y:S01]  /*0660*/  CS2R R34, SRZ ;  /* 0x0000000000227805 */ /* 0x000fe2000001ff00 */
[----:B------:R-:W-:Y:S01]  /*0670*/  IMAD.MOV.U32 R17, RZ, RZ, 0x3f800000 ;  /* 0x3f800000ff117424 */ /* 0x000fe200078e00ff */
[----:B------:R-:W-:Y:S01]  /*0680*/  CS2R R36, SRZ ;  /* 0x0000000000247805 */ /* 0x000fe2000001ff00 */
[----:B------:R-:W-:Y:S01]  /*0690*/  IMAD.MOV.U32 R16, RZ, RZ, 0x3f800000 ;  /* 0x3f800000ff107424 */ /* 0x000fe200078e00ff */
[----:B------:R-:W-:Y:S01]  /*06a0*/  CS2R R38, SRZ ;  /* 0x0000000000267805 */ /* 0x000fe2000001ff00 */
[----:B--2---:R-:W-:Y:S04]  /*06b0*/  STS.U16 [R24+UR17], R5 ;  /* 0x0000000518007988 */ /* 0x004fe80008000411 */
[----:B---3--:R-:W-:Y:S04]  /*06c0*/  STS.U16 [R24+UR17+0x400], R25 ;  /* 0x0004001918007988 */ /* 0x008fe80008000411 */
[----:B-----5:R-:W-:Y:S04]  /*06d0*/  STS.U16 [R24+UR17+0x800], R32 ;  /* 0x0008002018007988 */ /* 0x020fe80008000411 */
[----:B----4-:R-:W-:Y:S04]  /*06e0*/  STS.U16 [R24+UR17+0xc00], R20 ;  /* 0x000c001418007988 */ /* 0x010fe80008000411 */
[----:B------:R-:W-:Y:S04]  /*06f0*/  STS.U16 [R3+UR17+0x100], R6 ;  /* 0x0001000603007988 */ /* 0x000fe80008000411 */
[----:B------:R-:W-:Y:S04]  /*0700*/  STS.U16 [R3+UR17+0x500], R27 ;  /* 0x0005001b03007988 */ /* 0x000fe80008000411 */
[----:B------:R-:W-:Y:S04]  /*0710*/  STS.U16 [R3+UR17+0x900], R18 ;  /* 0x0009001203007988 */ /* 0x000fe80008000411 */
[----:B------:R0:W-:Y:S04]  /*0720*/  STS.U16 [R3+UR17+0xd00], R22 ;  /* 0x000d001603007988 */ /* 0x0001e80008000411 */
[----:B------:R-:W-:Y:S04]  /*0730*/  STS.U16 [R11+UR17+0x200], R7 ;  /* 0x000200070b007988 */ /* 0x000fe80008000411 */
[----:B------:R1:W-:Y:S04]  /*0740*/  STS.U16 [R11+UR17+0x600], R29 ;  /* 0x0006001d0b007988 */ /* 0x0003e80008000411 */
[----:B------:R-:W-:Y:S04]  /*0750*/  STS.U16 [R11+UR17+0xa00], R10 ;  /* 0x000a000a0b007988 */ /* 0x000fe80008000411 */
[----:B------:R-:W-:Y:S01]  /*0760*/  STS.U16 [R11+UR17+0xe00], R14 ;  /* 0x000e000e0b007988 */ /* 0x000fe20008000411 */
[----:B0-----:R-:W-:-:S03]  /*0770*/  IMAD.MOV.U32 R3, RZ, RZ, -0x800000 ;  /* 0xff800000ff037424 */ /* 0x001fc600078e00ff */
[----:B------:R-:W-:Y:S01]  /*0780*/  STS.U16 [R15+UR17+0x300], R8 ;  /* 0x000300080f007988 */ /* 0x000fe20008000411 */
[----:B------:R-:W-:-:S03]  /*0790*/  CS2R R24, SRZ ;  /* 0x0000000000187805 */ /* 0x000fc6000001ff00 */
[----:B------:R0:W-:Y:S01]  /*07a0*/  STS.U16 [R15+UR17+0x700], R31 ;  /* 0x0007001f0f007988 */ /* 0x0001e20008000411 */
[----:B------:R-:W-:-:S03]  /*07b0*/  CS2R R26, SRZ ;  /* 0x00000000001a7805 */ /* 0x000fc6000001ff00 */
[----:B------:R-:W-:Y:S01]  /*07c0*/  STS.U16 [R15+UR17+0xb00], R13 ;  /* 0x000b000d0f007988 */ /* 0x000fe20008000411 */
[----:B-1----:R-:W-:-:S03]  /*07d0*/  CS2R R28, SRZ ;  /* 0x00000000001c7805 */ /* 0x002fc6000001ff00 */
[----:B------:R1:W-:Y:S01]  /*07e0*/  STS.U16 [R15+UR17+0xf00], R4 ;  /* 0x000f00040f007988 */ /* 0x0003e20008000411 */
[----:B------:R-:W-:Y:S02]  /*07f0*/  CS2R R32, SRZ ;  /* 0x0000000000207805 */ /* 0x000fe4000001ff00 */
[----:B0-----:R-:W-:Y:S02]  /*0800*/  CS2R R30, SRZ ;  /* 0x00000000001e7805 */ /* 0x001fe4000001ff00 */
[----:B-1----:R-:W-:Y:S01]  /*0810*/  LOP3.LUT R4, R2, 0xff, RZ, 0xc0, !PT ;  /* 0x000000ff02047812 */ /* 0x002fe200078ec0ff */
[----:B------:R-:W-:Y:S06]  /*0820*/  @!P0 BRA `(.L_x_0) ;  /* 0x00000010000c8947 */ /* 0x000fec0003800000 */
[----:B------:R-:W-:Y:S01]  /*0830*/  IMAD.SHL.U32 R4, R4, 0x2, RZ ;  /* 0x0000000204047824 */ /* 0x000fe200078e00ff */
[--C-:B------:R-:W-:Y:S01]  /*0840*/  SHF.R.U32.HI R15, RZ, 0x2, R2.reuse ;  /* 0x00000002ff0f7819 */ /* 0x100fe20000011602 */
[----:B------:R-:W-:Y:S01]  /*0850*/  ULDC.64 UR20, c[0x0][0x260] ;  /* 0x0000980000147ab9 */ /* 0x000fe20000000a00 */
[----:B------:R-:W0:Y:S01]  /*0860*/  LDC R13, c[0x0][0x268] ;  /* 0x00009a00ff0d7b82 */ /* 0x000e220000000800 */
[----:B------:R-:W-:Y:S01]  /*0870*/  UIMAD UR20, UR16, UR20, URZ ;  /* 0x00000014101472a4 */ /* 0x000fe2000f8e023f */
[----:B------:R-:W-:Y:S01]  /*0880*/  LOP3.LUT R15, R4, 0x30, R15, 0x78, !PT ;  /* 0x00000030040f7812 */ /* 0x000fe200078e780f */
[----:B------:R-:W-:Y:S01]  /*0890*/  ULDC.64 UR18, c[0x0][0x250] ;  /* 0x0000940000127ab9 */ /* 0x000fe20000000a00 */
[C---:B------:R-:W-:Y:S01]  /*08a0*/  LOP3.LUT R4, R2.reuse, 0xf, RZ, 0xc0, !PT ;  /* 0x0000000f02047812 */ /* 0x040fe200078ec0ff */
[----:B------:R-:W-:Y:S01]  /*08b0*/  UIMAD UR18, UR16, UR18, URZ ;  /* 0x00000012101272a4 */ /* 0x000fe2000f8e023f */
[----:B------:R-:W-:Y:S01]  /*08c0*/  LOP3.LUT R3, R2, 0x1f, RZ, 0xc0, !PT ;  /* 0x0000001f02037812 */ /* 0x000fe200078ec0ff */
[----:B------:R-:W-:Y:S01]  /*08d0*/  USHF.L.U32 UR5, UR20, 0x1, URZ ;  /* 0x0000000114057899 */ /* 0x000fe2000800063f */
[--C-:B------:R-:W-:Y:S01]  /*08e0*/  SHF.R.U32.HI R6, RZ, 0x5, R2.reuse ;  /* 0x00000005ff067819 */ /* 0x100fe20000011602 */
[----:B------:R-:W-:Y:S01]  /*08f0*/  ULDC UR4, c[0x0][0x258] ;  /* 0x0000960000047ab9 */ /* 0x000fe20000000800 */
[----:B------:R-:W-:Y:S01]  /*0900*/  IMAD R7, R4, UR21, RZ ;  /* 0x0000001504077c24 */ /* 0x000fe2000f8e02ff */
[----:B------:R-:W-:Y:S01]  /*0910*/  ULDC.64 UR12, c[0x0][0x220] ;  /* 0x00008800000c7ab9 */ /* 0x000fe20000000a00 */
[----:B------:R-:W-:Y:S01]  /*0920*/  IMAD R5, R3, UR4, RZ ;  /* 0x0000000403057c24 */ /* 0x000fe2000f8e02ff */
[----:B------:R-:W-:Y:S01]  /*0930*/  USHF.L.U32 UR4, UR18, 0x1, URZ ;  /* 0x0000000112047899 */ /* 0x000fe2000800063f */
[----:B------:R-:W-:Y:S01]  /*0940*/  IMAD.SHL.U32 R4, R7, 0x2, RZ ;  /* 0x0000000207047824 */ /* 0x000fe200078e00ff */
[----:B------:R-:W-:Y:S01]  /*0950*/  R2UR UR29, R6 ;  /* 0x00000000061d72ca */ /* 0x000fe200000e0000 */
[----:B------:R-:W-:Y:S01]  /*0960*/  IMAD.U32 R11, RZ, RZ, UR5 ;  /* 0x00000005ff0b7e24 */ /* 0x000fe2000f8e00ff */
[--C-:B------:R-:W-:Y:S01]  /*0970*/  SHF.R.U32.HI R6, RZ, 0x5, R2.reuse ;  /* 0x00000005ff067819 */ /* 0x100fe20000011602 */
[----:B------:R-:W-:Y:S01]  /*0980*/  IMAD.SHL.U32 R3, R5, 0x2, RZ ;  /* 0x0000000205037824 */ /* 0x000fe200078e00ff */
[----:B------:R-:W-:Y:S01]  /*0990*/  MOV R8, UR4 ;  /* 0x0000000400087c02 */ /* 0x000fe20008000f00 */
[----:B------:R-:W-:Y:S01]  /*09a0*/  ULDC.64 UR10, c[0x0][0x218] ;  /* 0x00008600000a7ab9 */ /* 0x000fe20000000a00 */
[----:B------:R-:W-:Y:S01]  /*09b0*/  IADD3 R11, P3, P4, R4, UR12, R11 ;  /* 0x0000000c040b7c10 */ /* 0x000fe2000fc7e00b */
[----:B------:R-:W-:Y:S01]  /*09c0*/  UIMAD.WIDE UR4, UR18, 0x2, URZ ;  /* 0x00000002120478a5 */ /* 0x000fe2000f8e023f */
[----:B------:R-:W-:Y:S01]  /*09d0*/  SHF.R.U32.HI R4, RZ, 0x4, R2 ;  /* 0x00000004ff047819 */ /* 0x000fe20000011602 */
[----:B------:R-:W-:Y:S01]  /*09e0*/  UIMAD.WIDE UR6, UR20, 0x2, URZ ;  /* 0x00000002140678a5 */ /* 0x000fe2000f8e023f */
[----:B------:R-:W-:Y:S01]  /*09f0*/  IADD3 R8, P1, P2, R3, UR10, R8 ;  /* 0x0000000a03087c10 */ /* 0x000fe2000fa3e008 */
[----:B------:R-:W-:Y:S01]  /*0a00*/  IMAD.HI R5, R5, 0x2, RZ ;  /* 0x0000000205057827 */ /* 0x000fe200078e02ff */
[----:B------:R-:W-:-:S02]  /*0a10*/  LOP3.LUT R3, R2, 0xe0, RZ, 0xc0, !PT ;  /* 0x000000e002037812 */ /* 0x000fc400078ec0ff */
[----:B------:R-:W-:Y:S02]  /*0a20*/  CS2R R24, SRZ ;  /* 0x0000000000187805 */ /* 0x000fe4000001ff00 */
[----:B------:R-:W-:Y:S01]  /*0a30*/  SGXT.U32 R6, R6, 0x3 ;  /* 0x000000030606781a */ /* 0x000fe20000000000 */
[----:B------:R-:W-:Y:S01]  /*0a40*/  IMAD.U32 R18, RZ, RZ, UR5 ;  /* 0x00000005ff127e24 */ /* 0x000fe2000f8e00ff */
[----:B------:R-:W-:Y:S01]  /*0a50*/  SGXT.U32 R4, R4, 0x4 ;  /* 0x000000040404781a */ /* 0x000fe20000000000 */
[----:B------:R-:W-:Y:S01]  /*0a60*/  IMAD.U32 R10, RZ, RZ, UR19 ;  /* 0x00000013ff0a7e24 */ /* 0x000fe2000f8e00ff */
[----:B------:R-:W-:Y:S01]  /*0a70*/  SHF.R.U32.HI R14, RZ, 0x1, R3 ;  /* 0x00000001ff0e7819 */ /* 0x000fe20000011603 */
[----:B------:R-:W-:Y:S01]  /*0a80*/  IMAD R3, R6, UR19, RZ ;  /* 0x0000001306037c24 */ /* 0x000fe2000f8e02ff */
[----:B------:R-:W-:Y:S01]  /*0a90*/  ISETP.NE.U32.AND P0, PT, R9, RZ, PT ;  /* 0x000000ff0900720c */ /* 0x000fe20003f05070 */
[----:B------:R-:W-:Y:S01]  /*0aa0*/  IMAD.HI R7, R7, 0x2, RZ ;  /* 0x0000000207077827 */ /* 0x000fe200078e02ff */
[----:B------:R-:W-:Y:S01]  /*0ab0*/  IADD3.X R18, R5, UR11, R18, P1, P2 ;  /* 0x0000000b05127c10 */ /* 0x000fe20008fe4412 */
[----:B------:R-:W-:Y:S01]  /*0ac0*/  UIADD3 UR5, UR17, 0x2000, URZ ;  /* 0x0000200011057890 */ /* 0x000fe2000fffe03f */
[----:B------:R-:W-:Y:S01]  /*0ad0*/  SHF.R.U32.HI R9, RZ, 0x2, R2 ;  /* 0x00000002ff097819 */ /* 0x000fe20000011602 */
[----:B------:R-:W-:Y:S01]  /*0ae0*/  IMAD.U32 R16, RZ, RZ, UR7 ;  /* 0x00000007ff107e24 */ /* 0x000fe2000f8e00ff */
[----:B------:R-:W-:Y:S01]  /*0af0*/  CS2R R26, SRZ ;  /* 0x00000000001a7805 */ /* 0x000fe2000001ff00 */
[----:B0-----:R-:W-:Y:S01]  /*0b00*/  IMAD R12, R4, R13, RZ ;  /* 0x0000000d040c7224 */ /* 0x001fe200078e02ff */
[----:B------:R-:W-:Y:S01]  /*0b10*/  SGXT.U32 R9, R9, 0x3 ;  /* 0x000000030909781a */ /* 0x000fe20000000000 */
[----:B------:R-:W-:Y:S01]  /*0b20*/  IMAD R5, R10, 0x8, R3 ;  /* 0x000000080a057824 */ /* 0x000fe200078e0203 */
[----:B------:R-:W-:Y:S01]  /*0b30*/  IADD3.X R16, R7, UR13, R16, P3, P4 ;  /* 0x0000000d07107c10 */ /* 0x000fe20009fe8410 */
[----:B------:R-:W-:Y:S01]  /*0b40*/  IMAD R13, R13, 0x10, R12 ;  /* 0x000000100d0d7824 */ /* 0x000fe200078e020c */
[CC--:B------:R-:W-:Y:S01]  /*0b50*/  LEA R6, P3, R12.reuse, R11.reuse, 0x1 ;  /* 0x0000000b0c067211 */ /* 0x0c0fe200078608ff */
[----:B------:R-:W-:Y:S01]  /*0b60*/  USHF.R.U32.HI UR5, URZ, 0x4, UR5 ;  /* 0x000000043f057899 */ /* 0x000fe20008011605 */
[-C--:B------:R-:W-:Y:S01]  /*0b70*/  LEA R10, P1, R3, R8.reuse, 0x1 ;  /* 0x00000008030a7211 */ /* 0x080fe200078208ff */
[----:B------:R-:W-:Y:S01]  /*0b80*/  IMAD.MOV.U32 R17, RZ, RZ, 0x3f800000 ;  /* 0x3f800000ff117424 */ /* 0x000fe200078e00ff */
[----:B------:R-:W-:Y:S01]  /*0b90*/  LEA R8, P2, R5, R8, 0x1 ;  /* 0x0000000805087211 */ /* 0x000fe200078408ff */
[----:B------:R-:W-:Y:S01]  /*0ba0*/  IMAD.MOV.U32 R21, RZ, RZ, -0x800000 ;  /* 0xff800000ff157424 */ /* 0x000fe200078e00ff */
[----:B------:R-:W-:Y:S01]  /*0bb0*/  LEA R4, P4, R13, R11, 0x1 ;  /* 0x0000000b0d047211 */ /* 0x000fe200078808ff */
[----:B------:R-:W-:Y:S01]  /*0bc0*/  IMAD.MOV.U32 R20, RZ, RZ, -0x800000 ;  /* 0xff800000ff147424 */ /* 0x000fe200078e00ff */
[----:B------:R-:W-:-:S02]  /*0bd0*/  LEA.HI.X.SX32 R7, R12, R16, 0x1, P3 ;  /* 0x000000100c077211 */ /* 0x000fc400018f0eff */
[----:B------:R-:W-:Y:S02]  /*0be0*/  CS2R R28, SRZ ;  /* 0x00000000001c7805 */ /* 0x000fe4000001ff00 */
[----:B------:R-:W-:Y:S02]  /*0bf0*/  SEL R12, RZ, 0x90, !P0 ;  /* 0x00000090ff0c7807 */ /* 0x000fe40004000000 */
[----:B------:R-:W-:Y:S02]  /*0c00*/  CS2R R30, SRZ ;  /* 0x00000000001e7805 */ /* 0x000fe4000001ff00 */
[----:B------:R-:W-:Y:S01]  /*0c10*/  LOP3.LUT R14, R14, UR8, R9, 0xfe, !PT ;  /* 0x000000080e0e7c12 */ /* 0x000fe2000f8efe09 */
[----:B------:R-:W-:Y:S01]  /*0c20*/  USGXT.U32 UR8, UR5, 0xe ;  /* 0x0000000e0508789a */ /* 0x000fe20008000000 */
[----:B------:R-:W-:Y:S02]  /*0c30*/  LEA.HI.X.SX32 R9, R5, R18, 0x1, P2 ;  /* 0x0000001205097211 */ /* 0x000fe400010f0eff */
[----:B------:R-:W-:-:S02]  /*0c40*/  CS2R R32, SRZ ;  /* 0x0000000000207805 */ /* 0x000fc4000001ff00 */
[----:B------:R-:W-:Y:S01]  /*0c50*/  LEA.HI.X.SX32 R5, R13, R16, 0x1, P4 ;  /* 0x000000100d057211 */ /* 0x000fe200020f0eff */
[----:B------:R-:W-:Y:S01]  /*0c60*/  IMAD.MOV.U32 R16, RZ, RZ, 0x3f800000 ;  /* 0x3f800000ff107424 */ /* 0x000fe200078e00ff */
[----:B------:R-:W-:Y:S02]  /*0c70*/  LEA.HI.X.SX32 R11, R3, R18, 0x1, P1 ;  /* 0x00000012030b7211 */ /* 0x000fe400008f0eff */
[----:B------:R-:W-:Y:S02]  /*0c80*/  CS2R R34, SRZ ;  /* 0x0000000000227805 */ /* 0x000fe4000001ff00 */
[----:B------:R-:W-:Y:S02]  /*0c90*/  LOP3.LUT R13, R12, 0x17e, R19, 0x78, !PT ;  /* 0x0000017e0c0d7812 */ /* 0x000fe400078e7813 */
[----:B------:R-:W-:Y:S02]  /*0ca0*/  CS2R R36, SRZ ;  /* 0x0000000000247805 */ /* 0x000fe4000001ff00 */
[----:B------:R-:W-:-:S02]  /*0cb0*/  LOP3.LUT R19, R19, 0x6, RZ, 0xc0, !PT ;  /* 0x0000000613137812 */ /* 0x000fc400078ec0ff */
[----:B------:R-:W-:Y:S02]  /*0cc0*/  CS2R R38, SRZ ;  /* 0x0000000000267805 */ /* 0x000fe4000001ff00 */
[----:B------:R-:W-:Y:S01]  /*0cd0*/  LOP3.LUT R18, R14, 0x8, RZ, 0xfc, !PT ;  /* 0x000000080e127812 */ /* 0x000fe200078efcff */
[----:B------:R-:W-:Y:S01]  /*0ce0*/  UMOV UR14, 0xfffffffe ;  /* 0xfffffffe000e7882 */ /* 0x000fe20000000000 */
[----:B------:R-:W-:Y:S01]  /*0cf0*/  UMOV UR15, 0x7fffffdf ;  /* 0x7fffffdf000f7882 */ /* 0x000fe20000000000 */
[----:B------:R-:W-:Y:S01]  /*0d00*/  UMOV UR9, URZ ;  /* 0x0000003f00097c82 */ /* 0x000fe20008000000 */
[----:B------:R-:W-:Y:S01]  /*0d10*/  UMOV UR6, URZ ;  /* 0x0000003f00067c82 */ /* 0x000fe20008000000 */
[----:B------:R-:W-:Y:S01]  /*0d20*/  UMOV UR7, URZ ;  /* 0x0000003f00077c82 */ /* 0x000fe20008000000 */
[----:B------:R-:W-:Y:S01]  /*0d30*/  UMOV UR4, URZ ;  /* 0x0000003f00047c82 */ /* 0x000fe20008000000 */
[----:B------:R-:W-:Y:S01]  /*0d40*/  UIADD3.64 UR14, UR8, -UR14, URZ ;  /* 0x8000000e080e7297 */ /* 0x000fe2000fffe03f */
[----:B------:R-:W-:Y:S01]  /*0d50*/  UMOV UR5, URZ ;  /* 0x0000003f00057c82 */ /* 0x000fe20008000000 */
[----:B------:R-:W-:-:S10]  /*0d60*/  ULDC UR18, c[0x0][0x238] ;  /* 0x00008e0000127ab9 */ /* 0x000fd40000000800 */
.L_x_1:
[----:B------:R-:W-:Y:S02]  /*0d70*/  IMAD.U32 R41, RZ, RZ, UR4 ;  /* 0x00000004ff297e24 */ /* 0x000fe4000f8e00ff */
[----:B------:R-:W-:Y:S02]  /*0d80*/  IMAD.U32 R23, RZ, RZ, UR4 ;  /* 0x00000004ff177e24 */ /* 0x000fe4000f8e00ff */
[----:B------:R-:W-:-:S04]  /*0d90*/  IMAD.WIDE R40, R41, 0x2, R8 ;  /* 0x0000000229287825 */ /* 0x000fc800078e0208 */
[----:B------:R-:W-:Y:S02]  /*0da0*/  IMAD.WIDE R22, R23, 0x2, R10 ;  /* 0x0000000217167825 */ /* 0x000fe400078e020a */
[----:B------:R-:W2:Y:S04]  /*0db0*/  LDG.E.U16 R40, desc[UR22][R40.64] ;  /* 0x0000001628287981 */ /* 0x000ea8000c1e1500 */
[----:B------:R0:W3:Y:S01]  /*0dc0*/  LDG.E.U16 R42, desc[UR22][R22.64] ;  /* 0x00000016162a7981 */ /* 0x0000e2000c1e1500 */
[----:B------:R-:W-:Y:S01]  /*0dd0*/  BAR.SYNC.DEFER_BLOCKING 0x0 ;  /* 0x0000000000007b1d */ /* 0x000fe20000010000 */
[----:B------:R-:W-:Y:S02]  /*0de0*/  IMAD.U32 R49, RZ, RZ, UR5 ;  /* 0x00000005ff317e24 */ /* 0x000fe4000f8e00ff */
[----:B------:R-:W-:-:S02]  /*0df0*/  IMAD.U32 R51, RZ, RZ, UR5 ;  /* 0x00000005ff337e24 */ /* 0x000fc4000f8e00ff */
[----:B------:R-:W-:-:S04]  /*0e00*/  IMAD.WIDE R48, R49, 0x2, R6 ;  /* 0x0000000231307825 */ /* 0x000fc800078e0206 */
[----:B------:R-:W-:Y:S01]  /*0e10*/  IMAD.WIDE R50, R51, 0x2, R4 ;  /* 0x0000000233327825 */ /* 0x000fe200078e0204 */
[----:B------:R-:W-:-:S04]  /*0e20*/  USHF.L.U32 UR10, UR29, 0x6, URZ ;  /* 0x000000061d0a7899 */ /* 0x000fc8000800063f */
[----:B------:R-:W-:-:S04]  /*0e30*/  ULOP3.LUT UR10, UR10, 0x100, URZ, 0xc0, !UPT ;  /* 0x000001000a0a7892 */ /* 0x000fc8000f8ec03f */
[----:B------:R-:W-:-:S04]  /*0e40*/  ULEA.HI UR10, UR17, UR10, URZ, 0x1c ;  /* 0x0000000a110a7291 */ /* 0x000fc8000f8fe03f */
[----:B------:R-:W-:Y:S01]  /*0e50*/  ULOP3.LUT UR10, UR10, 0x3fff, URZ, 0xc0, !UPT ;  /* 0x00003fff0a0a7892 */ /* 0x000fe2000f8ec03f */
[----:B------:R-:W-:Y:S01]  /*0e60*/  UMOV UR26, UR8 ;  /* 0x00000008001a7c82 */ /* 0x000fe20008000000 */
[----:B------:R-:W-:Y:S01]  /*0e70*/  UMOV UR27, 0x80000020 ;  /* 0x80000020001b7882 */ /* 0x000fe20000000000 */
[----:B------:R-:W-:-:S04]  /*0e80*/  UMOV UR25, 0x40000040 ;  /* 0x4000004000197882 */ /* 0x000fc80000000000 */
[----:B------:R-:W-:Y:S01]  /*0e90*/  UMOV UR24, UR10 ;  /* 0x0000000a00187c82 */ /* 0x000fe20008000000 */
[----:B------:R-:W-:Y:S01]  /*0ea0*/  UMOV UR12, 0x80 ;  /* 0x00000080000c7882 */ /* 0x000fe20000000000 */
[----:B------:R-:W-:Y:S01]  /*0eb0*/  UMOV UR13, 0x40000040 ;  /* 0x40000040000d7882 */ /* 0x000fe20000000000 */
[----:B------:R-:W-:Y:S02]  /*0ec0*/  UMOV UR11, URZ ;  /* 0x0000003f000b7c82 */ /* 0x000fe40008000000 */
[----:B------:R-:W-:Y:S01]  /*0ed0*/  UIADD3.64 UR12, UR10, UR12, URZ ;  /* 0x0000000c0a0c7297 */ /* 0x000fe2000fffe03f */
[----:B0-----:R-:W-:-:S04]  /*0ee0*/  IADD3 R23, P6, R19, UR6, RZ ;  /* 0x0000000613177c10 */ /* 0x001fc8000ffde0ff */
[----:B------:R-:W-:Y:S01]  /*0ef0*/  IADD3 R3, P3, R23, 0x8, RZ ;  /* 0x0000000817037810 */ /* 0x000fe20007f7e0ff */
[----:B--2---:R-:W-:Y:S04]  /*0f00*/  STS.U16 [R15+UR17+0x2200], R40 ;  /* 0x002200280f007988 */ /* 0x004fe80008000411 */
[----:B---3--:R0:W-:Y:S01]  /*0f10*/  STS.U16 [R15+UR17+0x2000], R42 ;  /* 0x0020002a0f007988 */ /* 0x0081e20008000411 */
[----:B------:R1:W-:Y:S06]  /*0f20*/  MEMBAR.ALL.CTA ;  /* 0x0000000000007992 */ /* 0x0003ec0000008000 */
[----:B-1----:R-:W1:Y:S02]  /*0f30*/  FENCE.VIEW.ASYNC.S ;  /* 0x00000000000073c6 */ /* 0x002e640000000000 */
[----:B-1----:R-:W-:Y:S06]  /*0f40*/  BAR.SYNC.DEFER_BLOCKING 0x0 ;  /* 0x0000000000007b1d */ /* 0x002fec0000010000 */
[----:B------:R1:W2:Y:S04]  /*0f50*/  LDG.E.U16 R22, desc[UR22][R48.64] ;  /* 0x0000001630167981 */ /* 0x0002a8000c1e1500 */
[----:B------:R3:W4:Y:S01]  /*0f60*/  LDG.E.U16 R12, desc[UR22][R50.64] ;  /* 0x00000016320c7981 */ /* 0x000722000c1e1500 */
[----:B0-----:R-:W-:-:S06]  /*0f70*/  WARPGROUP.ARRIVE ;  /* 0x00000000000079c5 */ /* 0x001fcc0000000000 */
[----:B------:R-:W-:Y:S01]  /*0f80*/  HGMMA.64x16x16.F32.BF16 R40, gdesc[UR24].tnspA, RZ, !UPT ;  /* 0x20200000182879f0 */ /* 0x000fe2000c7018ff */
[----:B-1----:R-:W-:-:S03]  /*0f90*/  IMAD.X R48, RZ, RZ, UR7, P6 ;  /* 0x00000007ff307e24 */ /* 0x002fc6000b0e06ff */
[----:B------:R-:W-:Y:S01]  /*0fa0*/  HGMMA.64x16x16.F32.BF16 R40, gdesc[UR12].tnspA, R40, gsb0 ;  /* 0x202000000c2879f0 */ /* 0x000fe20008001828 */
[----:B------:R-:W-:Y:S02]  /*0fb0*/  ISETP.GT.U32.AND P5, PT, R3, R14, PT ;  /* 0x0000000e0300720c */ /* 0x000fe40003fa4070 */
[CC--:B------:R-:W-:Y:S02]  /*0fc0*/  ISETP.GT.U32.AND P4, PT, R23.reuse, R18.reuse, PT ;  /* 0x000000121700720c */ /* 0x0c0fe40003f84070 */
[C---:B------:R-:W-:Y:S02]  /*0fd0*/  ISETP.GE.U32.AND P2, PT, R23.reuse, R18, PT ;  /* 0x000000121700720c */ /* 0x040fe40003f46070 */
[CC--:B------:R-:W-:Y:S02]  /*0fe0*/  ISETP.GT.U32.AND P0, PT, R23.reuse, R14.reuse, PT ;  /* 0x0000000e1700720c */ /* 0x0c0fe40003f04070 */
[C---:B------:R-:W-:Y:S02]  /*0ff0*/  ISETP.GE.U32.AND P1, PT, R23.reuse, R14, PT ;  /* 0x0000000e1700720c */ /* 0x040fe40003f26070 */
[----:B------:R-:W-:-:S02]  /*1000*/  IADD3 R23, P6, R23, 0x9, RZ ;  /* 0x0000000917177810 */ /* 0x000fc40007fde0ff */
[C---:B------:R-:W-:Y:S02]  /*1010*/  ISETP.GT.U32.AND.EX P4, PT, R48.reuse, RZ, PT, P4 ;  /* 0x000000ff3000720c */ /* 0x040fe40003f84140 */
[C---:B------:R-:W-:Y:S02]  /*1020*/  ISETP.GE.U32.AND.EX P2, PT, R48.reuse, RZ, PT, P2 ;  /* 0x000000ff3000720c */ /* 0x040fe40003f46120 */
[C---:B------:R-:W-:Y:S02]  /*1030*/  ISETP.GT.U32.AND.EX P0, PT, R48.reuse, RZ, PT, P0 ;  /* 0x000000ff3000720c */ /* 0x040fe40003f04100 */
[----:B------:R-:W-:Y:S01]  /*1040*/  ISETP.GE.U32.AND.EX P1, PT, R48, RZ, PT, P1 ;  /* 0x000000ff3000720c */ /* 0x000fe20003f26110 */
[----:B------:R-:W-:Y:S02]  /*1050*/  WARPGROUP.DEPBAR.LE gsb0, 0x0 ;  /* 0x00008000000079c5 */ /* 0x000fe40000010000 */
[----:B------:R-:W-:Y:S01]  /*1060*/  FMUL R3, R42, UR18 ;  /* 0x000000122a037c20 */ /* 0x000fe20008400000 */
[--C-:B------:R-:W-:Y:S01]  /*1070*/  IMAD.X R42, RZ, RZ, R48.reuse, P3 ;  /* 0x000000ffff2a7224 */ /* 0x100fe200018e0630 */
[----:B------:R-:W-:Y:S04]  /*1080*/  BAR.SYNC.DEFER_BLOCKING 0x0 ;  /* 0x0000000000007b1d */ /* 0x000fe80000010000 */
[----:B------:R-:W-:Y:S01]  /*1090*/  ISETP.GT.U32.AND.EX P5, PT, R42, RZ, PT, P5 ;  /* 0x000000ff2a00720c */ /* 0x000fe20003fa4150 */
[----:B------:R-:W-:Y:S01]  /*10a0*/  FMUL R42, R43, UR18 ;  /* 0x000000122b2a7c20 */ /* 0x000fe20008400000 */
[----:B------:R-:W-:Y:S01]  /*10b0*/  FSEL R3, R3, -INF , !P4 ;  /* 0xff80000003037808 */ /* 0x000fe20006000000 */
[----:B------:R-:W-:-:S02]  /*10c0*/  IMAD.X R48, RZ, RZ, R48, P6 ;  /* 0x000000ffff307224 */ /* 0x000fc400030e0630 */
[----:B------:R-:W-:Y:S01]  /*10d0*/  FMUL R43, R46, UR18 ;  /* 0x000000122e2b7c20 */ /* 0x000fe20008400000 */
[C---:B------:R-:W-:Y:S02]  /*10e0*/  ISETP.GT.U32.AND P4, PT, R23.reuse, R18, PT ;  /* 0x000000121700720c */ /* 0x040fe40003f84070 */
[----:B------:R-:W-:Y:S02]  /*10f0*/  FSEL R42, R42, -INF , !P2 ;  /* 0xff8000002a2a7808 */ /* 0x000fe40005000000 */
[----:B------:R-:W-:Y:S01]  /*1100*/  ISETP.GT.U32.AND P3, PT, R23, R14, PT ;  /* 0x0000000e1700720c */ /* 0x000fe20003f64070 */
[----:B------:R-:W-:Y:S01]  /*1110*/  FMUL R23, R47, UR18 ;  /* 0x000000122f177c20 */ /* 0x000fe20008400000 */
[----:B------:R-:W-:Y:S02]  /*1120*/  ISETP.GT.U32.AND.EX P4, PT, R48, RZ, PT, P4 ;  /* 0x000000ff3000720c */ /* 0x000fe40003f84140 */
[----:B------:R-:W-:Y:S02]  /*1130*/  FSEL R43, R43, -INF , !P0 ;  /* 0xff8000002b2b7808 */ /* 0x000fe40004000000 */
[----:B------:R-:W-:Y:S01]  /*1140*/  FMNMX R46, R3, R42, !PT ;  /* 0x0000002a032e7209 */ /* 0x000fe20007800000 */
[----:B------:R-:W-:Y:S01]  /*1150*/  FMUL R40, R40, UR18 ;  /* 0x0000001228287c20 */ /* 0x000fe20008400000 */
[----:B------:R-:W-:Y:S01]  /*1160*/  FMUL R41, R41, UR18 ;  /* 0x0000001229297c20 */ /* 0x000fe20008400000 */
[----:B------:R-:W-:Y:S01]  /*1170*/  FSEL R23, R23, -INF , !P4 ;  /* 0xff80000017177808 */ /* 0x000fe20006000000 */
[----:B------:R-:W-:Y:S01]  /*1180*/  FMUL R44, R44, UR18 ;  /* 0x000000122c2c7c20 */ /* 0x000fe20008400000 */
[----:B------:R-:W-:-:S02]  /*1190*/  FMNMX R46, R43, R46, !PT ;  /* 0x0000002e2b2e7209 */ /* 0x000fc40007800000 */
[----:B------:R-:W-:Y:S02]  /*11a0*/  ISETP.GT.U32.AND.EX P3, PT, R48, RZ, PT, P3 ;  /* 0x000000ff3000720c */ /* 0x000fe40003f64130 */
[----:B------:R-:W-:Y:S02]  /*11b0*/  FSEL R40, R40, -INF , !P0 ;  /* 0xff80000028287808 */ /* 0x000fe40004000000 */
[----:B------:R-:W-:Y:S02]  /*11c0*/  FSEL R41, R41, -INF , !P1 ;  /* 0xff80000029297808 */ /* 0x000fe40004800000 */
[----:B------:R-:W-:Y:S01]  /*11d0*/  FMNMX R48, R23, R46, !PT ;  /* 0x0000002e17307209 */ /* 0x000fe20007800000 */
[----:B------:R-:W-:Y:S01]  /*11e0*/  FMUL R46, R45, UR18 ;  /* 0x000000122d2e7c20 */ /* 0x000fe20008400000 */
[----:B------:R-:W-:Y:S02]  /*11f0*/  FSEL R45, R44, -INF , !P5 ;  /* 0xff8000002c2d7808 */ /* 0x000fe40006800000 */
[----:B------:R-:W-:-:S02]  /*1200*/  FMNMX R44, R40, R41, !PT ;  /* 0x00000029282c7209 */ /* 0x000fc40007800000 */
[----:B------:R-:W-:Y:S02]  /*1210*/  FSEL R46, R46, -INF , !P3 ;  /* 0xff8000002e2e7808 */ /* 0x000fe40005800000 */
[----:B------:R-:W-:Y:S01]  /*1220*/  FMNMX R47, R45, R44, !PT ;  /* 0x0000002c2d2f7209 */ /* 0x000fe20007800000 */
[----:B------:R-:W3:Y:S03]  /*1230*/  SHFL.BFLY PT, R49, R48, 0x2, 0x1f ;  /* 0x0c401f0030317f89 */ /* 0x000ee600000e0000 */
[----:B------:R-:W-:-:S05]  /*1240*/  FMNMX R47, R46, R47, !PT ;  /* 0x0000002f2e2f7209 */ /* 0x000fca0007800000 */
[----:B------:R-:W0:Y:S01]  /*1250*/  SHFL.BFLY PT, R44, R47, 0x2, 0x1f ;  /* 0x0c401f002f2c7f89 */ /* 0x000e2200000e0000 */
[----:B---3--:R-:W-:-:S05]  /*1260*/  FMNMX R51, R48, R49, !PT ;  /* 0x0000003130337209 */ /* 0x008fca0007800000 */
[----:B------:R-:W1:Y:S01]  /*1270*/  SHFL.BFLY PT, R50, R51, 0x1, 0x1f ;  /* 0x0c201f0033327f89 */ /* 0x000e6200000e0000 */
[----:B0-----:R-:W-:-:S05]  /*1280*/  FMNMX R48, R47, R44, !PT ;  /* 0x0000002c2f307209 */ /* 0x001fca0007800000 */
[----:B------:R-:W0:Y:S01]  /*1290*/  SHFL.BFLY PT, R49, R48, 0x1, 0x1f ;  /* 0x0c201f0030317f89 */ /* 0x000e2200000e0000 */
[----:B-1----:R-:W-:-:S04]  /*12a0*/  FMNMX R53, R51, R50, !PT ;  /* 0x0000003233357209 */ /* 0x002fc80007800000 */
[----:B------:R-:W-:Y:S02]  /*12b0*/  FMNMX R44, R53, R20, !PT ;  /* 0x00000014352c7209 */ /* 0x000fe40007800000 */
[----:B0-----:R-:W-:-:S03]  /*12c0*/  FMNMX R50, R48, R49, !PT ;  /* 0x0000003130327209 */ /* 0x001fc60007800000 */
[--C-:B------:R-:W-:Y:S01]  /*12d0*/  FADD R23, R23, -R44.reuse ;  /* 0x8000002c17177221 */ /* 0x100fe20000000000 */
[----:B------:R-:W-:Y:S01]  /*12e0*/  FMNMX R48, R50, R21, !PT ;  /* 0x0000001532307209 */ /* 0x000fe20007800000 */
[--C-:B------:R-:W-:Y:S01]  /*12f0*/  FADD R3, R3, -R44.reuse ;  /* 0x8000002c03037221 */ /* 0x100fe20000000000 */
[----:B------:R-:W-:Y:S01]  /*1300*/  FADD R42, R42, -R44 ;  /* 0x8000002c2a2a7221 */ /* 0x000fe20000000000 */
[----:B------:R-:W-:Y:S01]  /*1310*/  FMUL R47, R23, 1.4426950216293334961 ;  /* 0x3fb8aa3b172f7820 */ /* 0x000fe20000400000 */
[----:B------:R-:W-:Y:S01]  /*1320*/  FADD R20, -R44, R20 ;  /* 0x000000142c147221 */ /* 0x000fe20000000100 */
[--C-:B------:R-:W-:Y:S01]  /*1330*/  FADD R23, R40, -R48.reuse ;  /* 0x8000003028177221 */ /* 0x100fe20000000000 */
[----:B------:R-:W-:Y:S01]  /*1340*/  FADD R41, R41, -R48 ;  /* 0x8000003029297221 */ /* 0x000fe20000000000 */
[----:B------:R-:W-:Y:S01]  /*1350*/  FMUL R3, R3, 1.4426950216293334961 ;  /* 0x3fb8aa3b03037820 */ /* 0x000fe20000400000 */
[----:B------:R-:W-:Y:S01]  /*1360*/  FMUL R42, R42, 1.4426950216293334961 ;  /* 0x3fb8aa3b2a2a7820 */ /* 0x000fe20000400000 */
[----:B------:R-:W-:Y:S01]  /*1370*/  FADD R43, R43, -R44 ;  /* 0x8000002c2b2b7221 */ /* 0x000fe20000000000 */
[----:B------:R0:W-:Y:S01]  /*1380*/  MUFU.EX2 R40, R47 ;  /* 0x0000002f00287308 */ /* 0x0001e20000000800 */
[----:B------:R-:W-:Y:S01]  /*1390*/  FMUL R23, R23, 1.4426950216293334961 ;  /* 0x3fb8aa3b17177820 */ /* 0x000fe20000400000 */
[--C-:B------:R-:W-:Y:S01]  /*13a0*/  FADD R45, R45, -R48.reuse ;  /* 0x800000302d2d7221 */ /* 0x100fe20000000000 */
[----:B------:R-:W-:Y:S01]  /*13b0*/  FMUL R41, R41, 1.4426950216293334961 ;  /* 0x3fb8aa3b29297820 */ /* 0x000fe20000400000 */
[----:B------:R-:W-:Y:S01]  /*13c0*/  FMUL R43, R43, 1.4426950216293334961 ;  /* 0x3fb8aa3b2b2b7820 */ /* 0x000fe20000400000 */
[----:B------:R-:W-:Y:S01]  /*13d0*/  FADD R46, R46, -R48 ;  /* 0x800000302e2e7221 */ /* 0x000fe20000000000 */
[----:B------:R-:W-:Y:S01]  /*13e0*/  FMUL R45, R45, 1.4426950216293334961 ;  /* 0x3fb8aa3b2d2d7820 */ /* 0x000fe20000400000 */
[----:B0-----:R-:W-:Y:S01]  /*13f0*/  FMUL R47, R20, 1.4426950216293334961 ;  /* 0x3fb8aa3b142f7820 */ /* 0x001fe20000400000 */
[----:B------:R-:W-:Y:S01]  /*1400*/  FADD R20, -R48, R21 ;  /* 0x0000001530147221 */ /* 0x000fe20000000100 */
[----:B------:R-:W-:Y:S01]  /*1410*/  MUFU.EX2 R3, R3 ;  /* 0x0000000300037308 */ /* 0x000fe20000000800 */
[----:B------:R-:W-:-:S02]  /*1420*/  FMUL R46, R46, 1.4426950216293334961 ;  /* 0x3fb8aa3b2e2e7820 */ /* 0x000fc40000400000 */
[----:B------:R-:W-:-:S05]  /*1430*/  FMUL R20, R20, 1.4426950216293334961 ;  /* 0x3fb8aa3b14147820 */ /* 0x000fca0000400000 */
[----:B------:R-:W0:Y:S08]  /*1440*/  MUFU.EX2 R42, R42 ;  /* 0x0000002a002a7308 */ /* 0x000e300000000800 */
[----:B------:R-:W-:Y:S08]  /*1450*/  MUFU.EX2 R23, R23 ;  /* 0x0000001700177308 */ /* 0x000ff00000000800 */
[----:B------:R1:W3:Y:S01]  /*1460*/  MUFU.EX2 R50, R41 ;  /* 0x0000002900327308 */ /* 0x0002e20000000800 */
[----:B--2---:R-:W-:Y:S04]  /*1470*/  STS.U16 [R13+UR17+0x2000], R22 ;  /* 0x002000160d007988 */ /* 0x004fe80008000411 */
[----:B----4-:R-:W-:Y:S01]  /*1480*/  STS.U16 [R13+UR17+0x2200], R12 ;  /* 0x0022000c0d007988 */ /* 0x010fe20008000411 */
[----:B------:R2:W-:Y:S06]  /*1490*/  MEMBAR.ALL.CTA ;  /* 0x0000000000007992 */ /* 0x0005ec0000008000 */
[----:B--2---:R-:W2:Y:S01]  /*14a0*/  FENCE.VIEW.ASYNC.S ;  /* 0x00000000000073c6 */ /* 0x004ea20000000000 */
[----:B------:R-:W4:Y:S08]  /*14b0*/  MUFU.EX2 R43, R43 ;  /* 0x0000002b002b7308 */ /* 0x000f300000000800 */
[----:B------:R-:W5:Y:S08]  /*14c0*/  MUFU.EX2 R45, R45 ;  /* 0x0000002d002d7308 */ /* 0x000f700000000800 */
[----:B------:R-:W2:Y:S08]  /*14d0*/  MUFU.EX2 R47, R47 ;  /* 0x0000002f002f7308 */ /* 0x000eb00000000800 */
[----:B------:R-:W2:Y:S08]  /*14e0*/  MUFU.EX2 R20, R20 ;  /* 0x0000001400147308 */ /* 0x000eb00000000800 */
[----:B------:R-:W2:Y:S01]  /*14f0*/  MUFU.EX2 R46, R46 ;  /* 0x0000002e002e7308 */ /* 0x000ea20000000800 */
[----:B0-----:R-:W-:Y:S01]  /*1500*/  FADD R52, R3, R42 ;  /* 0x0000002a03347221 */ /* 0x001fe20000000000 */
[----:B-1----:R-:W-:Y:S01]  /*1510*/  F2FP.BF16.F32.PACK_AB R41, R42, R3 ;  /* 0x000000032a29723e */ /* 0x002fe200000010ff */
[----:B---3--:R-:W-:-:S02]  /*1520*/  FADD R42, R23, R50 ;  /* 0x00000032172a7221 */ /* 0x008fc40000000000 */
[----:B----4-:R-:W-:Y:S02]  /*1530*/  FADD R21, R43, R52 ;  /* 0x000000342b157221 */ /* 0x010fe40000000000 */
[----:B-----5:R-:W-:Y:S01]  /*1540*/  FADD R3, R45, R42 ;  /* 0x0000002a2d037221 */ /* 0x020fe20000000000 */
[-C--:B--2---:R-:W-:Y:S01]  /*1550*/  FMUL R26, R26, R47.reuse ;  /* 0x0000002f1a1a7220 */ /* 0x084fe20000400000 */
[-C--:B------:R-:W-:Y:S01]  /*1560*/  FMUL R27, R27, R47.reuse ;  /* 0x0000002f1b1b7220 */ /* 0x080fe20000400000 */
[-C--:B------:R-:W-:Y:S01]  /*1570*/  FMUL R30, R30, R47.reuse ;  /* 0x0000002f1e1e7220 */ /* 0x080fe20000400000 */
[-C--:B------:R-:W-:Y:S01]  /*1580*/  FMUL R31, R31, R47.reuse ;  /* 0x0000002f1f1f7220 */ /* 0x080fe20000400000 */
[-C--:B------:R-:W-:Y:S01]  /*1590*/  FMUL R34, R34, R47.reuse ;  /* 0x0000002f22227220 */ /* 0x080fe20000400000 */
[-C--:B------:R-:W-:Y:S01]  /*15a0*/  FMUL R35, R35, R47.reuse ;  /* 0x0000002f23237220 */ /* 0x080fe20000400000 */
[-C--:B------:R-:W-:Y:S01]  /*15b0*/  FMUL R38, R38, R47.reuse ;  /* 0x0000002f26267220 */ /* 0x080fe20000400000 */
[----:B------:R-:W-:Y:S01]  /*15c0*/  FMUL R39, R39, R47 ;  /* 0x0000002f27277220 */ /* 0x000fe20000400000 */
[-C--:B------:R-:W-:Y:S01]  /*15d0*/  FMUL R24, R24, R20.reuse ;  /* 0x0000001418187220 */ /* 0x080fe20000400000 */
[-C--:B------:R-:W-:Y:S01]  /*15e0*/  FMUL R25, R25, R20.reuse ;  /* 0x0000001419197220 */ /* 0x080fe20000400000 */
[-C--:B------:R-:W-:Y:S01]  /*15f0*/  FMUL R28, R28, R20.reuse ;  /* 0x000000141c1c7220 */ /* 0x080fe20000400000 */
[-C--:B------:R-:W-:Y:S01]  /*1600*/  FMUL R29, R29, R20.reuse ;  /* 0x000000141d1d7220 */ /* 0x080fe20000400000 */
[-C--:B------:R-:W-:Y:S01]  /*1610*/  FMUL R32, R32, R20.reuse ;  /* 0x0000001420207220 */ /* 0x080fe20000400000 */
[-C--:B------:R-:W-:Y:S01]  /*1620*/  FMUL R33, R33, R20.reuse ;  /* 0x0000001421217220 */ /* 0x080fe20000400000 */
[-C--:B------:R-:W-:Y:S01]  /*1630*/  FMUL R36, R36, R20.reuse ;  /* 0x0000001424247220 */ /* 0x080fe20000400000 */
[----:B------:R-:W-:Y:S01]  /*1640*/  FMUL R37, R37, R20 ;  /* 0x0000001425257220 */ /* 0x000fe20000400000 */
[C---:B------:R-:W-:Y:S01]  /*1650*/  FADD R21, R40.reuse, R21 ;  /* 0x0000001528157221 */ /* 0x040fe20000000000 */
[----:B------:R-:W-:Y:S01]  /*1660*/  F2FP.BF16.F32.PACK_AB R43, R40, R43 ;  /* 0x0000002b282b723e */ /* 0x000fe200000010ff */
[----:B------:R-:W-:Y:S01]  /*1670*/  FADD R3, R46, R3 ;  /* 0x000000032e037221 */ /* 0x000fe20000000000 */
[----:B------:R-:W-:-:S02]  /*1680*/  F2FP.BF16.F32.PACK_AB R40, R50, R23 ;  /* 0x000000173228723e */ /* 0x000fc400000010ff */
[----:B------:R-:W-:Y:S01]  /*1690*/  F2FP.BF16.F32.PACK_AB R42, R46, R45 ;  /* 0x0000002d2e2a723e */ /* 0x000fe200000010ff */
[----:B------:R-:W-:Y:S06]  /*16a0*/  BAR.SYNC.DEFER_BLOCKING 0x0 ;  /* 0x0000000000007b1d */ /* 0x000fec0000010000 */
[----:B------:R-:W0:Y:S01]  /*16b0*/  SHFL.BFLY PT, R12, R3, 0x2, 0x1f ;  /* 0x0c401f00030c7f89 */ /* 0x000e2200000e0000 */
[----:B------:R-:W-:Y:S01]  /*16c0*/  UMOV UR10, UR8 ;  /* 0x00000008000a7c82 */ /* 0x000fe20008000000 */
[----:B------:R-:W-:Y:S02]  /*16d0*/  UMOV UR11, 0xc0000010 ;  /* 0xc0000010000b7882 */ /* 0x000fe40000000000 */
[----:B------:R-:W1:Y:S01]  /*16e0*/  SHFL.BFLY PT, R22, R21, 0x2, 0x1f ;  /* 0x0c401f0015167f89 */ /* 0x000e6200000e0000 */
[----:B------:R-:W-:-:S06]  /*16f0*/  WARPGROUP.ARRIVE ;  /* 0x00000000000079c5 */ /* 0x000fcc0000000000 */
[----:B------:R-:W-:Y:S01]  /*1700*/  HGMMA.64x32x16.F32.BF16 R24, R40, gdesc[UR8], R24, gsb0 ;  /* 0x0060000828187df0 */ /* 0x000fe20008001818 */
[----:B0-----:R-:W-:Y:S01]  /*1710*/  FADD R12, R3, R12 ;  /* 0x0000000c030c7221 */ /* 0x001fe20000000000 */
[----:B------:R-:W-:Y:S01]  /*1720*/  UIADD3 UR6, UP0, UR6, 0x10, URZ ;  /* 0x0000001006067890 */ /* 0x000fe2000ff1e03f */
[----:B-1----:R-:W-:-:S03]  /*1730*/  FADD R22, R21, R22 ;  /* 0x0000001615167221 */ /* 0x002fc60000000000 */
[----:B------:R-:W0:Y:S01]  /*1740*/  SHFL.BFLY PT, R3, R12, 0x1, 0x1f ;  /* 0x0c201f000c037f89 */ /* 0x000e2200000e0000 */
[----:B------:R-:W-:-:S03]  /*1750*/  UIADD3.X UR7, URZ, UR7, URZ, UP0, !UPT ;  /* 0x000000073f077290 */ /* 0x000fc600087fe43f */
[----:B------:R-:W1:Y:S01]  /*1760*/  SHFL.BFLY PT, R21, R22, 0x1, 0x1f ;  /* 0x0c201f0016157f89 */ /* 0x000e6200000e0000 */
[----:B------:R-:W-:-:S04]  /*1770*/  UISETP.GE.U32.AND UP0, UPT, UR6, UR28, UPT ;  /* 0x0000001c0600728c */ /* 0x000fc8000bf06070 */
[----:B------:R-:W-:-:S06]  /*1780*/  UISETP.GE.U32.AND.EX UP0, UPT, UR7, URZ, UPT, UP0 ;  /* 0x0000003f0700728c */ /* 0x000fcc000bf06100 */
[----:B------:R-:W-:Y:S01]  /*1790*/  PLOP3.LUT P0, PT, PT, PT, UP0, 0x80, 0x0 ;  /* 0x000000000000781c */ /* 0x000fe20003f0f008 */
[----:B------:R-:W-:Y:S02]  /*17a0*/  ULEA UR5, UR21, UR5, 0x4 ;  /* 0x0000000515057291 */ /* 0x000fe4000f8e203f */
[----:B------:R-:W-:Y:S01]  /*17b0*/  ULEA UR4, UR19, UR4, 0x4 ;  /* 0x0000000413047291 */ /* 0x000fe2000f8e203f */
[----:B0-----:R-:W-:Y:S01]  /*17c0*/  FADD R3, R12, R3 ;  /* 0x000000030c037221 */ /* 0x001fe20000000000 */
[----:B-1----:R-:W-:-:S03]  /*17d0*/  FADD R46, R22, R21 ;  /* 0x00000015162e7221 */ /* 0x002fc60000000000 */
[----:B------:R-:W-:Y:S01]  /*17e0*/  FFMA R17, R20, R17, R3 ;  /* 0x0000001114117223 */ /* 0x000fe20000000003 */
[----:B------:R-:W-:Y:S01]  /*17f0*/  MOV R12, R48 ;  /* 0x00000030000c7202 */ /* 0x000fe20000000f00 */
[----:B------:R-:W-:Y:S02]  /*1800*/  IMAD.MOV.U32 R3, RZ, RZ, R44 ;  /* 0x000000ffff037224 */ /* 0x000fe400078e002c */
[----:B------:R-:W-:Y:S01]  /*1810*/  FFMA R16, R47, R16, R46 ;  /* 0x000000102f107223 */ /* 0x000fe2000000002e */
[----:B------:R-:W-:Y:S02]  /*1820*/  IMAD.MOV.U32 R21, RZ, RZ, R48 ;  /* 0x000000ffff157224 */ /* 0x000fe400078e0030 */
[----:B------:R-:W-:Y:S01]  /*1830*/  IMAD.MOV.U32 R20, RZ, RZ, R44 ;  /* 0x000000ffff147224 */ /* 0x000fe200078e002c */
[----:B------:R-:W-:Y:S02]  /*1840*/  WARPGROUP.DEPBAR.LE gsb0, 0x0 ;  /* 0x00008000000079c5 */ /* 0x000fe40000010000 */
[----:B------:R-:W-:Y:S05]  /*1850*/  @!P0 BRA `(.L_x_1) ;  /* 0xfffffff400448947 */ /* 0x000fea000383ffff */
.L_x_0:
[----:B------:R-:W-:Y:S02]  /*1860*/  IMAD.MOV.U32 R5, RZ, RZ, R16 ;  /* 0x000000ffff057224 */ /* 0x000fe400078e0010 */
[----:B------:R-:W-:Y:S01]  /*1870*/  FMUL R9, R34, 0.25 ;  /* 0x3e80000022097820 */ /* 0x000fe20000400000 */
[----:B------:R-:W-:Y:S01]  /*1880*/  FMUL R4, R35, 0.25 ;  /* 0x3e80000023047820 */ /* 0x000fe20000400000 */
[----:B------:R-:W-:Y:S01]  /*1890*/  FMUL R6, R31, 0.25 ;  /* 0x3e8000001f067820 */ /* 0x000fe20000400000 */
[C---:B------:R-:W-:Y:S01]  /*18a0*/  FMUL R16, R5.reuse, 8388608 ;  /* 0x4b00000005107820 */ /* 0x040fe20000400000 */
[C---:B------:R-:W-:Y:S01]  /*18b0*/  FSETP.GT.AND P0, PT, |R5|.reuse, 8.50705917302346158658e+37, PT ;  /* 0x7e8000000500780b */ /* 0x040fe20003f04200 */
[----:B------:R-:W-:Y:S01]  /*18c0*/  FMUL R7, R38, 0.25 ;  /* 0x3e80000026077820 */ /* 0x000fe20000400000 */
[----:B------:R-:W-:Y:S01]  /*18d0*/  FSETP.GEU.AND P4, PT, |R5|, 1.175494350822287508e-38, PT ;  /* 0x008000000500780b */ /* 0x000fe20003f8e200 */
[----:B------:R-:W-:Y:S01]  /*18e0*/  FMUL R18, R39, 0.25 ;  /* 0x3e80000027127820 */ /* 0x000fe20000400000 */
[----:B------:R-:W-:Y:S01]  /*18f0*/  FSETP.GEU.AND P3, PT, R5, 1.175494350822287508e-38, PT ;  /* 0x008000000500780b */ /* 0x000fe20003f6e000 */
[----:B------:R-:W-:Y:S01]  /*1900*/  FMUL R22, R17, 8388608 ;  /* 0x4b00000011167820 */ /* 0x000fe20000400000 */
[----:B------:R-:W-:Y:S01]  /*1910*/  FSEL R34, R9, R34, P0 ;  /* 0x0000002209227208 */ /* 0x000fe20000000000 */
[----:B------:R-:W-:Y:S01]  /*1920*/  FMUL R9, R26, 0.25 ;  /* 0x3e8000001a097820 */ /* 0x000fe20000400000 */
[----:B------:R-:W-:Y:S01]  /*1930*/  FSEL R35, R4, R35, P0 ;  /* 0x0000002304237208 */ /* 0x000fe20000000000 */
[----:B------:R-:W-:Y:S01]  /*1940*/  FMUL R4, R37, 0.25 ;  /* 0x3e80000025047820 */ /* 0x000fe20000400000 */
[----:B------:R-:W-:Y:S01]  /*1950*/  FSEL R31, R6, R31, P0 ;  /* 0x0000001f061f7208 */ /* 0x000fe20000000000 */
[----:B------:R-:W-:Y:S01]  /*1960*/  FMUL R6, R27, 0.25 ;  /* 0x3e8000001b067820 */ /* 0x000fe20000400000 */
[----:B------:R-:W-:Y:S01]  /*1970*/  FSETP.GT.AND P1, PT, |R17|, 8.50705917302346158658e+37, PT ;  /* 0x7e8000001100780b */ /* 0x000fe20003f24200 */
[----:B------:R-:W-:Y:S01]  /*1980*/  IMAD.SHL.U32 R13, R2, 0x4, RZ ;  /* 0x00000004020d7824 */ /* 0x000fe200078e00ff */
[----:B------:R-:W-:Y:S01]  /*1990*/  FSEL R16, R16, R5, !P3 ;  /* 0x0000000510107208 */ /* 0x000fe20005800000 */
[----:B------:R-:W-:Y:S01]  /*19a0*/  @P0 FMUL R5, R5, 0.25 ;  /* 0x3e80000005050820 */ /* 0x000fe20000400000 */
[----:B------:R-:W-:Y:S01]  /*19b0*/  FSEL R8, R9, R26, P0 ;  /* 0x0000001a09087208 */ /* 0x000fe20000000000 */
[----:B------:R-:W-:Y:S01]  /*19c0*/  FMUL R9, R32, 0.25 ;  /* 0x3e80000020097820 */ /* 0x000fe20000400000 */
[----:B------:R-:W-:Y:S01]  /*19d0*/  FSEL R20, R7, R38, P0 ;  /* 0x0000002607147208 */ /* 0x000fe20000000000 */
[----:B------:R-:W-:Y:S01]  /*19e0*/  FMUL R7, R30, 0.25 ;  /* 0x3e8000001e077820 */ /* 0x000fe20000400000 */
[----:B------:R-:W-:Y:S01]  /*19f0*/  FSEL R26, R4, R37, P1 ;  /* 0x00000025041a7208 */ /* 0x000fe20000800000 */
[----:B------:R-:W-:Y:S01]  /*1a00*/  FMUL R4, R33, 0.25 ;  /* 0x3e80000021047820 */ /* 0x000fe20000400000 */
[----:B------:R-:W-:Y:S01]  /*1a10*/  FSEL R27, R6, R27, P0 ;  /* 0x0000001b061b7208 */ /* 0x000fe20000000000 */
[----:B------:R-:W-:Y:S01]  /*1a20*/  @!P4 FMUL R5, R5, 16777216 ;  /* 0x4b8000000505c820 */ /* 0x000fe20000400000 */
[----:B------:R-:W-:Y:S01]  /*1a30*/  FMUL R6, R29, 0.25 ;  /* 0x3e8000001d067820 */ /* 0x000fe20000400000 */
[----:B------:R-:W-:Y:S01]  /*1a40*/  FSEL R18, R18, R39, P0 ;  /* 0x0000002712127208 */ /* 0x000fe20000000000 */
[----:B------:R-:W-:Y:S01]  /*1a50*/  @!P4 FMUL R8, R8, 16777216 ;  /* 0x4b8000000808c820 */ /* 0x000fe20000400000 */
[----:B------:R-:W-:Y:S01]  /*1a60*/  FSEL R30, R7, R30, P0 ;  /* 0x0000001e071e7208 */ /* 0x000fe20000000000 */
[----:B------:R-:W-:Y:S01]  /*1a70*/  FMUL R7, R36, 0.25 ;  /* 0x3e80000024077820 */ /* 0x000fe20000400000 */
[----:B------:R-:W-:Y:S01]  /*1a80*/  LOP3.LUT R10, R2, 0x7, RZ, 0xc0, !PT ;  /* 0x00000007020a7812 */ /* 0x000fe200078ec0ff */
[----:B------:R-:W0:Y:S01]  /*1a90*/  MUFU.RCP R5, R5 ;  /* 0x0000000500057308 */ /* 0x000e220000001000 */
[----:B------:R-:W-:Y:S01]  /*1aa0*/  FSEL R33, R4, R33, P1 ;  /* 0x0000002104217208 */ /* 0x000fe20000800000 */
[----:B------:R-:W-:Y:S01]  /*1ab0*/  @!P4 FMUL R18, R18, 16777216 ;  /* 0x4b8000001212c820 */ /* 0x000fe20000400000 */
[----:B------:R-:W-:Y:S01]  /*1ac0*/  FSETP.GEU.AND P2, PT, R17, 1.175494350822287508e-38, PT ;  /* 0x008000001100780b */ /* 0x000fe20003f4e000 */
[----:B------:R-:W-:Y:S01]  /*1ad0*/  @!P4 FMUL R20, R20, 16777216 ;  /* 0x4b8000001414c820 */ /* 0x000fe20000400000 */
[----:B------:R-:W-:Y:S01]  /*1ae0*/  FSEL R4, R6, R29, P1 ;  /* 0x0000001d06047208 */ /* 0x000fe20000800000 */
[----:B------:R-:W-:Y:S01]  /*1af0*/  FMUL R6, R25, 0.25 ;  /* 0x3e80000019067820 */ /* 0x000fe20000400000 */
[----:B------:R-:W-:Y:S01]  /*1b00*/  FSETP.GEU.AND P0, PT, |R17|, 1.175494350822287508e-38, PT ;  /* 0x008000001100780b */ /* 0x000fe20003f0e200 */
[----:B------:R-:W-:Y:S01]  /*1b10*/  @!P4 FMUL R35, R35, 16777216 ;  /* 0x4b8000002323c820 */ /* 0x000fe20000400000 */
[----:B------:R-:W-:Y:S01]  /*1b20*/  FSEL R32, R9, R32, P1 ;  /* 0x0000002009207208 */ /* 0x000fe20000800000 */
[----:B------:R-:W-:Y:S01]  /*1b30*/  FMUL R9, R24, 0.25 ;  /* 0x3e80000018097820 */ /* 0x000fe20000400000 */
[----:B------:R-:W-:Y:S01]  /*1b40*/  LEA R11, R10, UR17, 0x4 ;  /* 0x000000110a0b7c11 */ /* 0x000fe2000f8e20ff */
[----:B------:R-:W-:Y:S01]  /*1b50*/  @!P4 FMUL R34, R34, 16777216 ;  /* 0x4b8000002222c820 */ /* 0x000fe20000400000 */
[----:B------:R-:W-:Y:S01]  /*1b60*/  FSEL R22, R22, R17, !P2 ;  /* 0x0000001116167208 */ /* 0x000fe20005000000 */
[----:B------:R-:W-:Y:S01]  /*1b70*/  @P1 FMUL R17, R17, 0.25 ;  /* 0x3e80000011111820 */ /* 0x000fe20000400000 */
[----:B------:R-:W-:Y:S01]  /*1b80*/  FSEL R25, R6, R25, P1 ;  /* 0x0000001906197208 */ /* 0x000fe20000800000 */
[--C-:B------:R-:W-:Y:S01]  /*1b90*/  IMAD R10, R10, -0x8, R11.reuse ;  /* 0xfffffff80a0a7824 */ /* 0x100fe200078e020b */
[----:B------:R-:W-:Y:S01]  /*1ba0*/  LOP3.LUT R13, R13, 0x1c0, RZ, 0xc0, !PT ;  /* 0x000001c00d0d7812 */ /* 0x000fe200078ec0ff */
[----:B------:R-:W-:Y:S01]  /*1bb0*/  @!P4 FMUL R31, R31, 16777216 ;  /* 0x4b8000001f1fc820 */ /* 0x000fe20000400000 */
[----:B------:R-:W-:Y:S01]  /*1bc0*/  FSEL R6, R9, R24, P1 ;  /* 0x0000001809067208 */ /* 0x000fe20000800000 */
[----:B------:R-:W-:Y:S01]  /*1bd0*/  VIADD R9, R22, 0xc0cafb0d ;  /* 0xc0cafb0d16097836 */ /* 0x000fe20000000000 */
[C---:B------:R-:W-:Y:S01]  /*1be0*/  LOP3.LUT R44, R2.reuse, 0x8, RZ, 0xc0, !PT ;  /* 0x00000008022c7812 */ /* 0x040fe200078ec0ff */
[----:B------:R-:W-:Y:S01]  /*1bf0*/  IMAD.IADD R19, R13, 0x1, R10 ;  /* 0x000000010d137824 */ /* 0x000fe200078e020a */
[----:B------:R-:W-:Y:S01]  /*1c00*/  LOP3.LUT R24, R2, 0xf0, RZ, 0xc0, !PT ;  /* 0x000000f002187812 */ /* 0x000fe200078ec0ff */
[----:B------:R-:W-:Y:S01]  /*1c10*/  VIADD R10, R16, 0xc0cafb0d ;  /* 0xc0cafb0d100a7836 */ /* 0x000fe20000000000 */
[----:B------:R-:W-:Y:S01]  /*1c20*/  LOP3.LUT R9, R9, 0xff800000, RZ, 0xc0, !PT ;  /* 0xff80000009097812 */ /* 0x000fe200078ec0ff */
[----:B------:R-:W-:-:S02]  /*1c30*/  IMAD R15, R44, 0x100, R11 ;  /* 0x000001002c0f7824 */ /* 0x000fc400078e020b */
[----:B------:R-:W-:Y:S01]  /*1c40*/  @!P0 FMUL R17, R17, 16777216 ;  /* 0x4b80000011118820 */ /* 0x000fe20000400000 */
[----:B------:R-:W-:Y:S01]  /*1c50*/  FSEL R45, RZ, -23, P2 ;  /* 0xc1b80000ff2d7808 */ /* 0x000fe20001000000 */
[----:B------:R-:W-:Y:S01]  /*1c60*/  @!P4 FMUL R30, R30, 16777216 ;  /* 0x4b8000001e1ec820 */ /* 0x000fe20000400000 */
[----:B------:R-:W-:Y:S02]  /*1c70*/  IMAD R24, R24, 0x8, R15 ;  /* 0x0000000818187824 */ /* 0x000fe400078e020f */
[----:B0-----:R-:W-:Y:S01]  /*1c80*/  FMUL R15, R5, R8 ;  /* 0x00000008050f7220 */ /* 0x001fe20000400000 */
[----:B------:R-:W-:Y:S01]  /*1c90*/  LOP3.LUT R11, R10, 0xff800000, RZ, 0xc0, !PT ;  /* 0xff8000000a0b7812 */ /* 0x000fe200078ec0ff */
[----:B------:R-:W-:Y:S01]  /*1ca0*/  IMAD.IADD R8, R22, 0x1, -R9 ;  /* 0x0000000116087824 */ /* 0x000fe200078e0a09 */
[----:B------:R-:W-:Y:S01]  /*1cb0*/  I2FP.F32.S32 R10, R9 ;  /* 0x00000009000a7245 */ /* 0x000fe20000201400 */
[----:B------:R-:W0:Y:S01]  /*1cc0*/  MUFU.RCP R17, R17 ;  /* 0x0000001100117308 */ /* 0x000e220000001000 */
[----:B------:R-:W-:Y:S01]  /*1cd0*/  FSEL R36, R7, R36, P1 ;  /* 0x0000002407247208 */ /* 0x000fe20000800000 */
[----:B------:R-:W-:Y:S01]  /*1ce0*/  @!P4 FMUL R27, R27, 16777216 ;  /* 0x4b8000001b1bc820 */ /* 0x000fe20000400000 */
[----:B------:R-:W-:Y:S01]  /*1cf0*/  LEA.HI R44, R44, R19, RZ, 0x1f ;  /* 0x000000132c2c7211 */ /* 0x000fe200078ff8ff */
[----:B------:R-:W-:Y:S01]  /*1d00*/  FMUL R7, R28, 0.25 ;  /* 0x3e8000001c077820 */ /* 0x000fe20000400000 */
[----:B------:R-:W-:-:S02]  /*1d10*/  IMAD.MOV.U32 R19, RZ, RZ, 0x3dc6b27f ;  /* 0x3dc6b27fff137424 */ /* 0x000fc400078e00ff */
[----:B------:R-:W-:Y:S01]  /*1d20*/  FADD R8, R8, -1 ;  /* 0xbf80000008087421 */ /* 0x000fe20000000000 */
[----:B------:R-:W-:Y:S01]  /*1d30*/  FFMA.FTZ R45, R10, 1.1920928955078125e-07, R45 ;  /* 0x340000000a2d7823 */ /* 0x000fe2000001002d */
[C---:B------:R-:W-:Y:S01]  /*1d40*/  FMUL R18, R5.reuse, R18 ;  /* 0x0000001205127220 */ /* 0x040fe20000400000 */
[C---:B------:R-:W-:Y:S01]  /*1d50*/  FMUL R20, R5.reuse, R20 ;  /* 0x0000001405147220 */ /* 0x040fe20000400000 */
[C---:B------:R-:W-:Y:S01]  /*1d60*/  FMUL R39, R5.reuse, R35 ;  /* 0x0000002305277220 */ /* 0x040fe20000400000 */
[C---:B------:R-:W-:Y:S01]  /*1d70*/  FMUL R37, R5.reuse, R34 ;  /* 0x0000002205257220 */ /* 0x040fe20000400000 */
[C---:B------:R-:W-:Y:S01]  /*1d80*/  FMUL R31, R5.reuse, R31 ;  /* 0x0000001f051f7220 */ /* 0x040fe20000400000 */
[C---:B------:R-:W-:Y:S01]  /*1d90*/  FMUL R30, R5.reuse, R30 ;  /* 0x0000001e051e7220 */ /* 0x040fe20000400000 */
[----:B------:R-:W-:Y:S01]  /*1da0*/  FMUL R10, R5, R27 ;  /* 0x0000001b050a7220 */ /* 0x000fe20000400000 */
[----:B------:R-:W-:Y:S01]  /*1db0*/  FFMA.FTZ R5, R8, R19, -0.16845393180847167969 ;  /* 0xbe2c7f3008057423 */ /* 0x000fe20000010013 */
[----:B------:R-:W-:Y:S01]  /*1dc0*/  FSEL R7, R7, R28, P1 ;  /* 0x0000001c07077208 */ /* 0x000fe20000800000 */
[----:B------:R-:W-:Y:S01]  /*1dd0*/  @!P0 FMUL R6, R6, 16777216 ;  /* 0x4b80000006068820 */ /* 0x000fe20000400000 */
[----:B------:R-:W-:Y:S01]  /*1de0*/  BAR.SYNC.DEFER_BLOCKING 0x0 ;  /* 0x0000000000007b1d */ /* 0x000fe20000010000 */
[----:B------:R-:W-:Y:S01]  /*1df0*/  FFMA.FTZ R5, R8, R5, 0.1716887056827545166 ;  /* 0x3e2fcf2a08057423 */ /* 0x000fe20000010005 */
[----:B------:R-:W-:Y:S01]  /*1e00*/  @!P0 FMUL R4, R4, 16777216 ;  /* 0x4b80000004048820 */ /* 0x000fe20000400000 */
[----:B------:R-:W-:Y:S01]  /*1e10*/  @!P0 FMUL R7, R7, 16777216 ;  /* 0x4b80000007078820 */ /* 0x000fe20000400000 */
[C---:B0-----:R-:W-:Y:S01]  /*1e20*/  FMUL R34, R17.reuse, R6 ;  /* 0x0000000611227220 */ /* 0x041fe20000400000 */
[----:B------:R-:W-:Y:S01]  /*1e30*/  FFMA.FTZ R5, R8, R5, -0.17900948226451873779 ;  /* 0xbe374e4308057423 */ /* 0x000fe20000010005 */
[----:B------:R-:W-:Y:S01]  /*1e40*/  @!P0 FMUL R26, R26, 16777216 ;  /* 0x4b8000001a1a8820 */ /* 0x000fe20000400000 */
[----:B------:R-:W-:Y:S01]  /*1e50*/  FMUL R7, R17, R7 ;  /* 0x0000000711077220 */ /* 0x000fe20000400000 */
[----:B------:R-:W-:Y:S01]  /*1e60*/  @!P0 FMUL R36, R36, 16777216 ;  /* 0x4b80000024248820 */ /* 0x000fe20000400000 */
[----:B------:R-:W-:Y:S01]  /*1e70*/  FFMA.FTZ R5, R8, R5, 0.20512372255325317383 ;  /* 0x3e520bf408057423 */ /* 0x000fe20000010005 */
[----:B------:R-:W-:Y:S01]  /*1e80*/  @!P0 FMUL R33, R33, 16777216 ;  /* 0x4b80000021218820 */ /* 0x000fe20000400000 */
[----:B------:R-:W-:Y:S01]  /*1e90*/  @!P0 FMUL R32, R32, 16777216 ;  /* 0x4b80000020208820 */ /* 0x000fe20000400000 */
[----:B------:R-:W-:Y:S01]  /*1ea0*/  FMUL R6, R17, R4 ;  /* 0x0000000411067220 */ /* 0x000fe20000400000 */
[----:B------:R-:W-:Y:S01]  /*1eb0*/  @!P0 FMUL R25, R25, 16777216 ;  /* 0x4b80000019198820 */ /* 0x000fe20000400000 */
[----:B------:R-:W-:Y:S01]  /*1ec0*/  F2FP.BF16.F32.PACK_AB R4, R7, R34 ;  /* 0x000000220704723e */ /* 0x000fe200000010ff */
[C---:B------:R-:W-:Y:S01]  /*1ed0*/  FFMA.FTZ R7, R8.reuse, R5, -0.24046532809734344482 ;  /* 0xbe763c8b08077423 */ /* 0x040fe20000010005 */
[C---:B------:R-:W-:Y:S01]  /*1ee0*/  FMUL R26, R17.reuse, R26 ;  /* 0x0000001a111a7220 */ /* 0x040fe20000400000 */
[C---:B------:R-:W-:Y:S01]  /*1ef0*/  FMUL R28, R17.reuse, R36 ;  /* 0x00000024111c7220 */ /* 0x040fe20000400000 */
[C---:B------:R-:W-:Y:S01]  /*1f00*/  FMUL R41, R17.reuse, R33 ;  /* 0x0000002111297220 */ /* 0x040fe20000400000 */
[C---:B------:R-:W-:Y:S01]  /*1f10*/  FMUL R49, R17.reuse, R32 ;  /* 0x0000002011317220 */ /* 0x040fe20000400000 */
[----:B------:R-:W-:Y:S01]  /*1f20*/  FMUL R17, R17, R25 ;  /* 0x0000001911117220 */ /* 0x000fe20000400000 */
[----:B------:R-:W-:Y:S01]  /*1f30*/  FFMA.FTZ R7, R8, R7, 0.28857114911079406738 ;  /* 0x3e93bf9908077423 */ /* 0x000fe20000010007 */
[----:B------:R-:W-:Y:S01]  /*1f40*/  FSEL R13, RZ, -23, P3 ;  /* 0xc1b80000ff0d7808 */ /* 0x000fe20001800000 */
[----:B------:R-:W-:Y:S01]  /*1f50*/  IMAD.IADD R29, R16, 0x1, -R11 ;  /* 0x00000001101d7824 */ /* 0x000fe200078e0a0b */
[----:B------:R-:W-:Y:S01]  /*1f60*/  I2FP.F32.S32 R14, R11 ;  /* 0x0000000b000e7245 */ /* 0x000fe20000201400 */
[----:B------:R-:W-:Y:S01]  /*1f70*/  FFMA.FTZ R9, R8, R7, -0.36067417263984680176 ;  /* 0xbeb8aa4908097423 */ /* 0x000fe20000010007 */
[----:B------:R-:W-:Y:S01]  /*1f80*/  F2FP.BF16.F32.PACK_AB R5, R6, R17 ;  /* 0x000000110605723e */ /* 0x000fe200000010ff */
[----:B------:R-:W-:Y:S01]  /*1f90*/  FADD R29, R29, -1 ;  /* 0xbf8000001d1d7421 */ /* 0x000fe20000000000 */
[----:B------:R-:W-:Y:S01]  /*1fa0*/  F2FP.BF16.F32.PACK_AB R6, R30, R15 ;  /* 0x0000000f1e06723e */ /* 0x000fe200000010ff */
[----:B------:R-:W-:Y:S01]  /*1fb0*/  FFMA.FTZ R13, R14, 1.1920928955078125e-07, R13 ;  /* 0x340000000e0d7823 */ /* 0x000fe2000001000d */
[----:B------:R-:W-:Y:S01]  /*1fc0*/  F2FP.BF16.F32.PACK_AB R7, R31, R10 ;  /* 0x0000000a1f07723e */ /* 0x000fe200000010ff */
[----:B------:R-:W0:Y:S01]  /*1fd0*/  LDC R14, c[0x0][0x278] ;  /* 0x00009e00ff0e7b82 */ /* 0x000e220000000800 */
[----:B------:R-:W-:Y:S01]  /*1fe0*/  FFMA.FTZ R9, R8, R9, 0.48089820146560668945 ;  /* 0x3ef6384a08097423 */ /* 0x000fe20000010009 */
[----:B------:R-:W-:Y:S01]  /*1ff0*/  LOP3.LUT R38, R2, 0xff, RZ, 0xc0, !PT ;  /* 0x000000ff02267812 */ /* 0x000fe200078ec0ff */
[C---:B------:R-:W-:Y:S01]  /*2000*/  FFMA.FTZ R32, R29.reuse, R19, -0.16845393180847167969 ;  /* 0xbe2c7f301d207423 */ /* 0x040fe20000010013 */
[----:B------:R1:W-:Y:S01]  /*2010*/  STSM.16.M88.4 [R24], R4 ;  /* 0x0000000418007844 */ /* 0x0003e20000000200 */
[----:B------:R-:W-:Y:S01]  /*2020*/  FFMA.FTZ R9, R8, R9, -0.72134751081466674805 ;  /* 0xbf38aa3b08097423 */ /* 0x000fe20000010009 */
[----:B------:R-:W-:Y:S01]  /*2030*/  LEA R38, R38, UR17, 0x4 ;  /* 0x0000001126267c11 */ /* 0x000fe2000f8e20ff */
[C---:B------:R-:W-:Y:S01]  /*2040*/  FFMA.FTZ R32, R29.reuse, R32, 0.1716887056827545166 ;  /* 0x3e2fcf2a1d207423 */ /* 0x040fe20000010020 */
[----:B------:R-:W2:Y:S01]  /*2050*/  LDC.64 R42, c[0x0][0x228] ;  /* 0x00008a00ff2a7b82 */ /* 0x000ea20000000a00 */
[C---:B------:R-:W-:Y:S01]  /*2060*/  FMUL R9, R8.reuse, R9 ;  /* 0x0000000908097220 */ /* 0x040fe20000400000 */
[----:B------:R-:W-:Y:S01]  /*2070*/  SHF.R.U32.HI R47, RZ, 0x7, R2 ;  /* 0x00000007ff2f7819 */ /* 0x000fe20000011602 */
[----:B------:R-:W-:Y:S01]  /*2080*/  FFMA.FTZ R32, R29, R32, -0.17900948226451873779 ;  /* 0xbe374e431d207423 */ /* 0x000fe20000010020 */
[----:B------:R-:W-:Y:S01]  /*2090*/  ULDC.64 UR4, c[0x0][0x270] ;  /* 0x00009c0000047ab9 */ /* 0x000fe20000000a00 */
[----:B------:R-:W-:Y:S01]  /*20a0*/  FMUL R9, R8, R9 ;  /* 0x0000000908097220 */ /* 0x000fe20000400000 */
[----:B------:R-:W-:Y:S01]  /*20b0*/  SGXT.U32 R47, R47, 0x1 ;  /* 0x000000012f2f781a */ /* 0x000fe20000000000 */
[----:B------:R-:W-:Y:S01]  /*20c0*/  FFMA.FTZ R32, R29, R32, 0.20512372255325317383 ;  /* 0x3e520bf41d207423 */ /* 0x000fe20000010020 */
[----:B------:R-:W-:Y:S01]  /*20d0*/  UIMAD UR4, UR16, UR4, URZ ;  /* 0x00000004100472a4 */ /* 0x000fe2000f8e023f */
[----:B------:R-:W-:-:S02]  /*20e0*/  ISETP.GE.U32.AND P1, PT, R22, 0x7f800000, PT ;  /* 0x7f8000001600780c */ /* 0x000fc40003f26070 */
[----:B------:R-:W-:Y:S01]  /*20f0*/  FFMA.FTZ R32, R29, R32, -0.24046532809734344482 ;  /* 0xbe763c8b1d207423 */ /* 0x000fe20000010020 */
[----:B-1----:R-:W-:Y:S01]  /*2100*/  FFMA.FTZ R4, R8, 1.4426950216293334961, R9 ;  /* 0x3fb8aa3b08047823 */ /* 0x002fe20000010009 */
[----:B------:R-:W-:Y:S01]  /*2110*/  BAR.SYNC.DEFER_BLOCKING 0x0 ;  /* 0x0000000000007b1d */ /* 0x000fe20000010000 */
[----:B------:R-:W-:Y:S01]  /*2120*/  IMAD R5, R0, UR5, RZ ;  /* 0x0000000500057c24 */ /* 0x000fe2000f8e02ff */
[----:B------:R-:W-:Y:S01]  /*2130*/  USHF.L.U32 UR6, UR4, 0x1, URZ ;  /* 0x0000000104067899 */ /* 0x000fe2000800063f */
[----:B0-----:R-:W-:Y:S02]  /*2140*/  IMAD R47, R47, R14, RZ ;  /* 0x0000000e2f2f7224 */ /* 0x001fe400078e02ff */
[----:B------:R-:W-:Y:S01]  /*2150*/  FFMA.FTZ R32, R29, R32, 0.28857114911079406738 ;  /* 0x3e93bf991d207423 */ /* 0x000fe20000010020 */
[----:B------:R-:W-:Y:S02]  /*2160*/  IMAD.SHL.U32 R7, R5, 0x2, RZ ;  /* 0x0000000205077824 */ /* 0x000fe400078e00ff */
[----:B------:R-:W-:Y:S01]  /*2170*/  FADD R45, R45, R4 ;  /* 0x000000042d2d7221 */ /* 0x000fe20000000000 */
[----:B------:R-:W-:-:S02]  /*2180*/  IMAD R15, R14, 0x2, R47 ;  /* 0x000000020e0f7824 */ /* 0x000fc400078e022f */
[----:B------:R-:W-:Y:S01]  /*2190*/  FFMA.FTZ R32, R29, R32, -0.36067417263984680176 ;  /* 0xbeb8aa491d207423 */ /* 0x000fe20000010020 */
[----:B------:R-:W-:Y:S01]  /*21a0*/  IMAD.HI R46, R5, 0x2, RZ ;  /* 0x00000002052e7827 */ /* 0x000fe200078e02ff */
[----:B------:R-:W-:Y:S01]  /*21b0*/  F2FP.BF16.F32.PACK_AB R4, R28, R49 ;  /* 0x000000311c04723e */ /* 0x000fe200000010ff */
[----:B------:R-:W-:Y:S01]  /*21c0*/  UIMAD.WIDE UR4, UR4, 0x2, URZ ;  /* 0x00000002040478a5 */ /* 0x000fe2000f8e023f */
[----:B--2---:R-:W-:Y:S01]  /*21d0*/  IADD3 R42, P3, P4, R7, UR6, R42 ;  /* 0x00000006072a7c10 */ /* 0x004fe2000fc7e02a */
[----:B------:R-:W-:Y:S01]  /*21e0*/  IMAD R17, R14, 0x2, R15 ;  /* 0x000000020e117824 */ /* 0x000fe200078e020f */
[----:B------:R-:W-:Y:S01]  /*21f0*/  F2FP.BF16.F32.PACK_AB R5, R26, R41 ;  /* 0x000000291a05723e */ /* 0x000fe200000010ff */
[C---:B------:R-:W-:Y:S01]  /*2200*/  FFMA.FTZ R32, R29.reuse, R32, 0.48089820146560668945 ;  /* 0x3ef6384a1d207423 */ /* 0x040fe20000010020 */
[----:B------:R-:W-:Y:S01]  /*2210*/  F2FP.BF16.F32.PACK_AB R6, R20, R37 ;  /* 0x000000251406723e */ /* 0x000fe200000010ff */
[----:B------:R-:W-:Y:S01]  /*2220*/  IMAD R19, R14, 0x2, R17 ;  /* 0x000000020e137824 */ /* 0x000fe200078e0211 */
[----:B------:R-:W-:Y:S01]  /*2230*/  F2FP.BF16.F32.PACK_AB R7, R18, R39 ;  /* 0x000000271207723e */ /* 0x000fe200000010ff */
[C---:B------:R-:W-:Y:S01]  /*2240*/  FFMA.FTZ R32, R29.reuse, R32, -0.72134751081466674805 ;  /* 0xbf38aa3b1d207423 */ /* 0x040fe20000010020 */
[----:B------:R-:W-:Y:S01]  /*2250*/  ISETP.GE.U32.AND P2, PT, R16, 0x7f800000, PT ;  /* 0x7f8000001000780c */ /* 0x000fe20003f46070 */
[----:B------:R-:W-:Y:S01]  /*2260*/  IMAD R21, R14, 0x2, R19 ;  /* 0x000000020e157824 */ /* 0x000fe200078e0213 */
[----:B------:R-:W-:Y:S01]  /*2270*/  IADD3.X R46, R46, UR5, R43, P3, P4 ;  /* 0x000000052e2e7c10 */ /* 0x000fe20009fe842b */
[C---:B------:R-:W-:Y:S01]  /*2280*/  FMUL R32, R29.reuse, R32 ;  /* 0x000000201d207220 */ /* 0x040fe20000400000 */
[----:B------:R-:W0:Y:S01]  /*2290*/  LDS.128 R8, [R38] ;  /* 0x0000000026087984 */ /* 0x000e220000000c00 */
[----:B------:R-:W-:Y:S01]  /*22a0*/  @P1 IMAD.MOV.U32 R35, RZ, RZ, 0x7f800000 ;  /* 0x7f800000ff231424 */ /* 0x000fe200078e00ff */
[----:B------:R-:W-:Y:S01]  /*22b0*/  LEA R23, R14, R21, 0x1 ;  /* 0x000000150e177211 */ /* 0x000fe200078e08ff */
[----:B------:R-:W-:Y:S01]  /*22c0*/  FMUL R32, R29, R32 ;  /* 0x000000201d207220 */ /* 0x000fe20000400000 */
[----:B------:R-:W-:Y:S01]  /*22d0*/  BAR.SYNC.DEFER_BLOCKING 0x0 ;  /* 0x0000000000007b1d */ /* 0x000fe20000010000 */
[----:B------:R-:W-:Y:S01]  /*22e0*/  @P1 FFMA.FTZ R45, R22, R35, +INF ;  /* 0x7f800000162d1423 */ /* 0x000fe20000010023 */
[----:B------:R-:W-:Y:S01]  /*22f0*/  LEA R48, P3, R47, R42, 0x1 ;  /* 0x0000002a2f307211 */ /* 0x000fe200078608ff */
[----:B------:R-:W-:-:S02]  /*2300*/  IMAD R25, R14, 0x2, R23 ;  /* 0x000000020e197824 */ /* 0x000fc400078e0217 */
[----:B------:R-:W-:Y:S01]  /*2310*/  FFMA.FTZ R32, R29, 1.4426950216293334961, R32 ;  /* 0x3fb8aa3b1d207823 */ /* 0x000fe20000010020 */
[----:B------:R-:W-:Y:S01]  /*2320*/  @P2 IMAD.MOV.U32 R41, RZ, RZ, 0x7f800000 ;  /* 0x7f800000ff292424 */ /* 0x000fe200078e00ff */
[----:B------:R-:W-:Y:S01]  /*2330*/  FSETP.NEU.AND P1, PT, R16, RZ, PT ;  /* 0x000000ff1000720b */ /* 0x000fe20003f2d000 */
[----:B------:R-:W-:Y:S02]  /*2340*/  IMAD R27, R14, 0x2, R25 ;  /* 0x000000020e1b7824 */ /* 0x000fe400078e0219 */
[----:B------:R-:W-:Y:S01]  /*2350*/  FADD R13, R13, R32 ;  /* 0x000000200d0d7221 */ /* 0x000fe20000000000 */
[----:B------:R-:W-:Y:S01]  /*2360*/  @P2 FFMA.FTZ R13, R16, R41, +INF ;  /* 0x7f800000100d2423 */ /* 0x000fe20000010029 */
[----:B------:R-:W-:Y:S01]  /*2370*/  LEA.HI.X.SX32 R49, R47, R46, 0x1, P3 ;  /* 0x0000002e2f317211 */ /* 0x000fe200018f0eff */
[----:B------:R-:W-:Y:S01]  /*2380*/  IMAD R29, R14, 0x2, R27 ;  /* 0x000000020e1d7824 */ /* 0x000fe200078e021b */
[----:B------:R-:W-:Y:S01]  /*2390*/  FSETP.NEU.AND P0, PT, R22, RZ, PT ;  /* 0x000000ff1600720b */ /* 0x000fe20003f0d000 */
[----:B------:R-:W-:Y:S01]  /*23a0*/  ULDC UR4, c[0x0][0x27c] ;  /* 0x00009f0000047ab9 */ /* 0x000fe20000000800 */
[-C--:B------:R-:W-:Y:S01]  /*23b0*/  LEA R16, P3, R17, R42.reuse, 0x1 ;  /* 0x0000002a11107211 */ /* 0x080fe200078608ff */
[C---:B------:R-:W-:Y:S01]  /*23c0*/  IMAD R31, R14.reuse, 0x2, R29 ;  /* 0x000000020e1f7824 */ /* 0x040fe200078e021d */
[-C--:B------:R-:W-:Y:S01]  /*23d0*/  LEA R18, P4, R19, R42.reuse, 0x1 ;  /* 0x0000002a13127211 */ /* 0x080fe200078808ff */
[----:B------:R-:W-:Y:S01]  /*23e0*/  UIMAD UR4, UR16, UR4, URZ ;  /* 0x00000004100472a4 */ /* 0x000fe2000f8e023f */
[-C--:B------:R-:W-:Y:S01]  /*23f0*/  LEA R20, P5, R21, R42.reuse, 0x1 ;  /* 0x0000002a15147211 */ /* 0x080fe200078a08ff */
[C---:B------:R-:W-:Y:S01]  /*2400*/  IMAD R33, R14.reuse, 0x2, R31 ;  /* 0x000000020e217824 */ /* 0x040fe200078e021f */
[----:B------:R-:W-:Y:S01]  /*2410*/  LEA R22, P6, R23, R42, 0x1 ;  /* 0x0000002a17167211 */ /* 0x000fe200078c08ff */
[----:B------:R-:W-:Y:S01]  /*2420*/  USHF.L.U32 UR6, UR4, 0x2, URZ ;  /* 0x0000000204067899 */ /* 0x000fe2000800063f */
[-C--:B------:R-:W-:Y:S01]  /*2430*/  LEA.HI.X.SX32 R17, R17, R46.reuse, 0x1, P3 ;  /* 0x0000002e11117211 */ /* 0x080fe200018f0eff */
[C---:B------:R-:W-:Y:S01]  /*2440*/  IMAD R35, R14.reuse, 0x2, R33 ;  /* 0x000000020e237824 */ /* 0x040fe200078e0221 */
[----:B------:R1:W-:Y:S01]  /*2450*/  STSM.16.M88.4 [R24], R4 ;  /* 0x0000000418007844 */ /* 0x0003e20000000200 */
[-C--:B------:R-:W-:Y:S01]  /*2460*/  LEA.HI.X.SX32 R19, R19, R46.reuse, 0x1, P4 ;  /* 0x0000002e13137211 */ /* 0x080fe200020f0eff */
[----:B------:R-:W-:Y:S01]  /*2470*/  UIMAD.WIDE UR4, UR4, 0x4, URZ ;  /* 0x00000004040478a5 */ /* 0x000fe2000f8e023f */
[----:B------:R-:W-:Y:S01]  /*2480*/  IMAD R37, R14, 0x2, R35 ;  /* 0x000000020e257824 */ /* 0x000fe200078e0223 */
[----:B------:R-:W-:Y:S01]  /*2490*/  BAR.SYNC.DEFER_BLOCKING 0x0 ;  /* 0x0000000000007b1d */ /* 0x000fe20000010000 */
[----:B------:R-:W-:-:S02]  /*24a0*/  LEA.HI.X.SX32 R21, R21, R46, 0x1, P5 ;  /* 0x0000002e15157211 */ /* 0x000fc400028f0eff */
[C---:B------:R-:W-:Y:S01]  /*24b0*/  IMAD R39, R14.reuse, 0x2, R37 ;  /* 0x000000020e277824 */ /* 0x040fe200078e0225 */
[-C--:B------:R-:W-:Y:S02]  /*24c0*/  LEA R26, P3, R27, R42.reuse, 0x1 ;  /* 0x0000002a1b1a7211 */ /* 0x080fe400078608ff */
[-C--:B------:R-:W-:Y:S01]  /*24d0*/  LEA R28, P4, R29, R42.reuse, 0x1 ;  /* 0x0000002a1d1c7211 */ /* 0x080fe200078808ff */
[C---:B------:R-:W-:Y:S01]  /*24e0*/  IMAD R41, R14.reuse, 0x2, R39 ;  /* 0x000000020e297824 */ /* 0x040fe200078e0227 */
[----:B------:R-:W-:Y:S02]  /*24f0*/  LEA R30, P5, R31, R42, 0x1 ;  /* 0x0000002a1f1e7211 */ /* 0x000fe400078a08ff */
[----:B------:R-:W-:Y:S01]  /*2500*/  LEA.HI.X.SX32 R23, R23, R46, 0x1, P6 ;  /* 0x0000002e17177211 */ /* 0x000fe200030f0eff */
[----:B------:R-:W-:Y:S01]  /*2510*/  IMAD R43, R14, 0x2, R41 ;  /* 0x000000020e2b7824 */ /* 0x000fe200078e0229 */
[-C--:B------:R-:W-:Y:S02]  /*2520*/  LEA R14, P2, R15, R42.reuse, 0x1 ;  /* 0x0000002a0f0e7211 */ /* 0x080fe400078408ff */
[----:B------:R-:W-:-:S02]  /*2530*/  LEA R32, P6, R33, R42, 0x1 ;  /* 0x0000002a21207211 */ /* 0x000fc400078c08ff */
[----:B------:R-:W-:Y:S02]  /*2540*/  LEA.HI.X.SX32 R15, R15, R46, 0x1, P2 ;  /* 0x0000002e0f0f7211 */ /* 0x000fe400010f0eff */
[----:B-1----:R-:W-:Y:S02]  /*2550*/  LEA R24, P2, R25, R42, 0x1 ;  /* 0x0000002a19187211 */ /* 0x002fe400078408ff */
[-C--:B------:R-:W-:Y:S02]  /*2560*/  LEA.HI.X.SX32 R27, R27, R46.reuse, 0x1, P3 ;  /* 0x0000002e1b1b7211 */ /* 0x080fe400018f0eff */
[-C--:B------:R-:W-:Y:S01]  /*2570*/  LEA.HI.X.SX32 R25, R25, R46.reuse, 0x1, P2 ;  /* 0x0000002e19197211 */ /* 0x080fe200010f0eff */
[----:B------:R1:W2:Y:S01]  /*2580*/  LDS.128 R4, [R38] ;  /* 0x0000000026047984 */ /* 0x0002a20000000c00 */
[-C--:B------:R-:W-:Y:S02]  /*2590*/  LEA.HI.X.SX32 R29, R29, R46.reuse, 0x1, P4 ;  /* 0x0000002e1d1d7211 */ /* 0x080fe400020f0eff */
[----:B------:R-:W-:Y:S01]  /*25a0*/  LEA.HI.X.SX32 R31, R31, R46, 0x1, P5 ;  /* 0x0000002e1f1f7211 */ /* 0x000fe200028f0eff */
[----:B0-----:R-:W-:Y:S01]  /*25b0*/  STG.E.U16 desc[UR22][R48.64], R8 ;  /* 0x0000000830007986 */ /* 0x001fe2000c101516 */
[----:B------:R-:W-:-:S02]  /*25c0*/  LEA R34, P2, R35, R42, 0x1 ;  /* 0x0000002a23227211 */ /* 0x000fc400078408ff */
[-C--:B------:R-:W-:Y:S01]  /*25d0*/  LEA R36, P3, R37, R42.reuse, 0x1 ;  /* 0x0000002a25247211 */ /* 0x080fe200078608ff */
[----:B------:R0:W-:Y:S01]  /*25e0*/  STG.E.U16 desc[UR22][R14.64], R9 ;  /* 0x000000090e007986 */ /* 0x0001e2000c101516 */
[-C--:B-1----:R-:W-:Y:S02]  /*25f0*/  LEA R38, P4, R39, R42.reuse, 0x1 ;  /* 0x0000002a27267211 */ /* 0x082fe400078808ff */
[----:B------:R-:W-:Y:S01]  /*2600*/  LEA R40, P5, R41, R42, 0x1 ;  /* 0x0000002a29287211 */ /* 0x000fe200078a08ff */
[----:B------:R1:W-:Y:S01]  /*2610*/  STG.E.U16 desc[UR22][R16.64], R10 ;  /* 0x0000000a10007986 */ /* 0x0003e2000c101516 */
[----:B------:R-:W-:Y:S02]  /*2620*/  LEA.HI.X.SX32 R33, R33, R46, 0x1, P6 ;  /* 0x0000002e21217211 */ /* 0x000fe400030f0eff */
[----:B------:R-:W-:Y:S01]  /*2630*/  LEA R42, P6, R43, R42, 0x1 ;  /* 0x0000002a2b2a7211 */ /* 0x000fe200078c08ff */
[----:B------:R3:W-:Y:S01]  /*2640*/  STG.E.U16 desc[UR22][R18.64], R11 ;  /* 0x0000000b12007986 */ /* 0x0007e2000c101516 */
[----:B------:R-:W-:-:S02]  /*2650*/  LEA.HI.X.SX32 R35, R35, R46, 0x1, P2 ;  /* 0x0000002e23237211 */ /* 0x000fc400010f0eff */
[-C--:B------:R-:W-:Y:S02]  /*2660*/  LEA.HI.X.SX32 R37, R37, R46.reuse, 0x1, P3 ;  /* 0x0000002e25257211 */ /* 0x080fe400018f0eff */
[----:B0-----:R-:W-:Y:S02]  /*2670*/  PRMT R15, R8, 0x7632, R15 ;  /* 0x00007632080f7816 */ /* 0x001fe4000000000f */
[-C--:B------:R-:W-:Y:S02]  /*2680*/  LEA.HI.X.SX32 R39, R39, R46.reuse, 0x1, P4 ;  /* 0x0000002e27277211 */ /* 0x080fe400020f0eff */
[-C--:B------:R-:W-:Y:S01]  /*2690*/  LEA.HI.X.SX32 R41, R41, R46.reuse, 0x1, P5 ;  /* 0x0000002e29297211 */ /* 0x080fe200028f0eff */
[----:B------:R0:W-:Y:S01]  /*26a0*/  STG.E.U16 desc[UR22][R20.64], R15 ;  /* 0x0000000f14007986 */ /* 0x0001e2000c101516 */
[----:B------:R-:W-:Y:S02]  /*26b0*/  LEA.HI.X.SX32 R43, R43, R46, 0x1, P6 ;  /* 0x0000002e2b2b7211 */ /* 0x000fe400030f0eff */
[----:B-1----:R-:W-:-:S02]  /*26c0*/  PRMT R17, R9, 0x7632, R17 ;  /* 0x0000763209117816 */ /* 0x002fc40000000011 */
[----:B------:R-:W-:Y:S01]  /*26d0*/  PRMT R46, R10, 0x7632, R46 ;  /* 0x000076320a2e7816 */ /* 0x000fe2000000002e */
[----:B------:R-:W1:Y:S01]  /*26e0*/  LDC.64 R8, c[0x0][0x230] ;  /* 0x00008c00ff087b82 */ /* 0x000e620000000a00 */
[----:B------:R-:W-:Y:S01]  /*26f0*/  PRMT R47, R11, 0x7632, R47 ;  /* 0x000076320b2f7816 */ /* 0x000fe2000000002f */
[----:B------:R-:W-:Y:S01]  /*2700*/  STG.E.U16 desc[UR22][R22.64], R17 ;  /* 0x0000001116007986 */ /* 0x000fe2000c101516 */
[C---:B------:R-:W-:Y:S01]  /*2710*/  LOP3.LUT P2, RZ, R2.reuse, 0x80, RZ, 0xc0, !PT ;  /* 0x0000008002ff7812 */ /* 0x040fe2000784c0ff */
[----:B------:R-:W-:Y:S01]  /*2720*/  IMAD.SHL.U32 R2, R2, 0x2, RZ ;  /* 0x0000000202027824 */ /* 0x000fe200078e00ff */
[----:B------:R-:W-:Y:S01]  /*2730*/  FSEL R45, R45, -INF , P0 ;  /* 0xff8000002d2d7808 */ /* 0x000fe20000000000 */
[----:B------:R-:W-:Y:S01]  /*2740*/  STG.E.U16 desc[UR22][R24.64], R46 ;  /* 0x0000002e18007986 */ /* 0x000fe2000c101516 */
[----:B--2---:R-:W-:-:S03]  /*2750*/  PRMT R10, R4, 0x7632, R10 ;  /* 0x00007632040a7816 */ /* 0x004fc6000000000a */
[----:B------:R-:W-:Y:S01]  /*2760*/  STG.E.U16 desc[UR22][R26.64], R47 ;  /* 0x0000002f1a007986 */ /* 0x000fe2000c101516 */
[----:B---3--:R-:W-:Y:S01]  /*2770*/  PRMT R19, R5, 0x7632, R19 ;  /* 0x0000763205137816 */ /* 0x008fe20000000013 */
[----:B------:R-:W-:Y:S01]  /*2780*/  FFMA R12, R45, 0.69314718246459960938, R12 ;  /* 0x3f3172182d0c7823 */ /* 0x000fe2000000000c */
[----:B------:R-:W-:Y:S01]  /*2790*/  PRMT R14, R6, 0x7632, R14 ;  /* 0x00007632060e7816 */ /* 0x000fe2000000000e */
[----:B------:R2:W-:Y:S01]  /*27a0*/  STG.E.U16 desc[UR22][R28.64], R4 ;  /* 0x000000041c007986 */ /* 0x0005e2000c101516 */
[----:B0-----:R-:W-:-:S03]  /*27b0*/  PRMT R21, R7, 0x7632, R21 ;  /* 0x0000763207157816 */ /* 0x001fc60000000015 */
[----:B------:R0:W-:Y:S04]  /*27c0*/  STG.E.U16 desc[UR22][R30.64], R5 ;  /* 0x000000051e007986 */ /* 0x0001e8000c101516 */
[----:B------:R0:W-:Y:S04]  /*27d0*/  STG.E.U16 desc[UR22][R32.64], R6 ;  /* 0x0000000620007986 */ /* 0x0001e8000c101516 */
[----:B------:R0:W-:Y:S01]  /*27e0*/  STG.E.U16 desc[UR22][R34.64], R7 ;  /* 0x0000000722007986 */ /* 0x0001e2000c101516 */
[----:B--2---:R-:W-:-:S03]  /*27f0*/  FSEL R4, R13, -INF , P1 ;  /* 0xff8000000d047808 */ /* 0x004fc60000800000 */
[----:B------:R0:W-:Y:S02]  /*2800*/  STG.E.U16 desc[UR22][R36.64], R10 ;  /* 0x0000000a24007986 */ /* 0x0001e4000c101516 */
[----:B------:R-:W-:Y:S01]  /*2810*/  FFMA R13, R4, 0.69314718246459960938, R3 ;  /* 0x3f317218040d7823 */ /* 0x000fe20000000003 */
[----:B------:R-:W-:Y:S01]  /*2820*/  LOP3.LUT R4, R2, 0x1f8, RZ, 0xc0, !PT ;  /* 0x000001f802047812 */ /* 0x000fe200078ec0ff */
[----:B------:R0:W-:Y:S01]  /*2830*/  STG.E.U16 desc[UR22][R38.64], R19 ;  /* 0x0000001326007986 */ /* 0x0001e2000c101516 */
[C---:B------:R-:W-:Y:S02]  /*2840*/  IMAD.SHL.U32 R3, R0.reuse, 0x4, RZ ;  /* 0x0000000400037824 */ /* 0x040fe400078e00ff */
[----:B------:R-:W-:Y:S01]  /*2850*/  IMAD.HI R0, R0, 0x4, RZ ;  /* 0x0000000400007827 */ /* 0x000fe200078e02ff */
[----:B------:R0:W-:Y:S02]  /*2860*/  STG.E.U16 desc[UR22][R40.64], R14 ;  /* 0x0000000e28007986 */ /* 0x0001e4000c101516 */
[----:B-1----:R-:W-:-:S02]  /*2870*/  IADD3 R2, P0, P1, R3, UR6, R8 ;  /* 0x0000000603027c10 */ /* 0x002fc4000f91e008 */
[----:B------:R0:W-:Y:S02]  /*2880*/  STG.E.U16 desc[UR22][R42.64], R21 ;  /* 0x000000152a007986 */ /* 0x0001e4000c101516 */
[----:B------:R-:W-:Y:S01]  /*2890*/  IADD3.X R3, R0, UR5, R9, P0, P1 ;  /* 0x0000000500037c10 */ /* 0x000fe200087e2409 */
[----:B------:R-:W-:Y:S06]  /*28a0*/  BAR.SYNC.DEFER_BLOCKING 0x0 ;  /* 0x0000000000007b1d */ /* 0x000fec0000010000 */
[----:B------:R0:W-:Y:S02]  /*28b0*/  STS.64 [R4+UR17], R12 ;  /* 0x0000000c04007988 */ /* 0x0001e40008000a11 */
[----:B------:R-:W-:Y:S06]  /*28c0*/  BAR.SYNC.DEFER_BLOCKING 0x0 ;  /* 0x0000000000007b1d */ /* 0x000fec0000010000 */
[----:B------:R-:W-:Y:S05]  /*28d0*/  @P2 EXIT ;  /* 0x000000000000294d */ /* 0x000fea0003800000 */
[----:B0-----:R-:W0:Y:S04]  /*28e0*/  LDS R5, [R44] ;  /* 0x000000002c057984 */ /* 0x001e280000000800 */
[----:B0-----:R-:W-:Y:S01]  /*28f0*/  STG.E desc[UR22][R2.64], R5 ;  /* 0x0000000502007986 */ /* 0x001fe2000c101916 */
[----:B------:R-:W-:Y:S05]  /*2900*/  EXIT ;  /* 0x000000000000794d */ /* 0x000fea0003800000 */
.L_x_2:
[----:B------:R-:W-:-:S00]  /*2910*/  BRA `(.L_x_2) ;  /* 0xfffffffc00fc7947 */ /* 0x000fc0000383ffff */
[----:B------:R-:W-:-:S00]  /*2920*/  NOP ;  /* 0x0000000000007918 */ /* 0x000fc00000000000 */
        /* <DEDUP_REMOVED lines=13> */
.L_x_3:


//--------------------- .nv.global.init           --------------------------
	.section	.nv.global.init,"aw",@progbits
.nv.global.init:
	.type		_$_str,@object
	.size		_$_str,(.L_0 - _$_str)
_$_str:
        /*0000*/ 	.byte	0x5f, 0x5f, 0x43, 0x55, 0x44, 0x41, 0x5f, 0x46, 0x54, 0x5a, 0x00
.L_0:


//--------------------- .nv.shared.attn_fwd       --------------------------
	.section	.nv.shared.attn_fwd,"aw",@nobits
	.sectionflags	@""
	.align	16
	.zero		1024


//--------------------- .nv.shared.reserved.0     --------------------------
	.section	.nv.shared.reserved.0,"aw",@nobits
	.weak		__nv_reservedSMEM_offset_0_alias
	.size		__nv_reservedSMEM_offset_0_alias, 0, 0
	.other		__nv_reservedSMEM_offset_0_alias,@"STO_CUDA_RESERVED_SHARED STV_DEFAULT"
__nv_reservedSMEM_offset_0_alias:
	.zero		0


//--------------------- .nv.constant0.attn_fwd    --------------------------
	.section	.nv.constant0.attn_fwd,"a",@progbits
	.sectionflags	@""
	.align	4
.nv.constant0.attn_fwd:
	.zero		664


//--------------------- SYMBOLS --------------------------

	.type		.nv.reservedSmem.offset0,@object
	.size		.nv.reservedSmem.offset0,0x4
